//
// Generated by NVIDIA NVVM Compiler
//
// Compiler Build ID: CL-36424714
// Cuda compilation tools, release 13.0, V13.0.88
// Based on NVVM 20.0.0
//

.version 9.0
.target sm_100
.address_size 64

	// .globl	_Z9native_mmPfS_S_iiiiii
// _ZZ8tiled_mmPfS_S_iiiiiiE5tileA has been demoted
// _ZZ8tiled_mmPfS_S_iiiiiiE5tileB has been demoted

.visible .entry _Z9native_mmPfS_S_iiiiii(
	.param .u64 .ptr .align 1 _Z9native_mmPfS_S_iiiiii_param_0,
	.param .u64 .ptr .align 1 _Z9native_mmPfS_S_iiiiii_param_1,
	.param .u64 .ptr .align 1 _Z9native_mmPfS_S_iiiiii_param_2,
	.param .u32 _Z9native_mmPfS_S_iiiiii_param_3,
	.param .u32 _Z9native_mmPfS_S_iiiiii_param_4,
	.param .u32 _Z9native_mmPfS_S_iiiiii_param_5,
	.param .u32 _Z9native_mmPfS_S_iiiiii_param_6,
	.param .u32 _Z9native_mmPfS_S_iiiiii_param_7,
	.param .u32 _Z9native_mmPfS_S_iiiiii_param_8
)
{
	.reg .pred 	%p<14>;
	.reg .b32 	%r<44>;
	.reg .b32 	%f<55>;
	.reg .b64 	%rd<40>;

	ld.param.u64 	%rd6, [_Z9native_mmPfS_S_iiiiii_param_0];
	ld.param.u64 	%rd7, [_Z9native_mmPfS_S_iiiiii_param_1];
	ld.param.u64 	%rd5, [_Z9native_mmPfS_S_iiiiii_param_2];
	ld.param.u32 	%r20, [_Z9native_mmPfS_S_iiiiii_param_6];
	ld.param.u32 	%r21, [_Z9native_mmPfS_S_iiiiii_param_7];
	ld.param.u32 	%r22, [_Z9native_mmPfS_S_iiiiii_param_8];
	cvta.to.global.u64 	%rd1, %rd7;
	cvta.to.global.u64 	%rd2, %rd6;
	mov.u32 	%r23, %ctaid.y;
	mov.u32 	%r24, %ntid.y;
	mov.u32 	%r25, %tid.y;
	mad.lo.s32 	%r1, %r23, %r24, %r25;
	mov.u32 	%r26, %ctaid.x;
	mov.u32 	%r27, %ntid.x;
	mov.u32 	%r28, %tid.x;
	mad.lo.s32 	%r2, %r26, %r27, %r28;
	setp.ge.s32 	%p1, %r1, %r20;
	setp.ge.s32 	%p2, %r2, %r21;
	or.pred  	%p3, %p1, %p2;
	setp.lt.s32 	%p4, %r22, 1;
	or.pred  	%p5, %p3, %p4;
	@%p5 bra 	$L__BB0_12;
	cvta.to.global.u64 	%rd8, %rd5;
	mul.lo.s32 	%r3, %r20, %r1;
	add.s32 	%r30, %r3, %r2;
	mul.wide.s32 	%rd9, %r30, 4;
	add.s64 	%rd3, %rd8, %rd9;
	ld.global.f32 	%f52, [%rd3];
	and.b32  	%r4, %r22, 7;
	setp.lt.u32 	%p6, %r22, 8;
	mov.b32 	%r42, 0;
	@%p6 bra 	$L__BB0_4;
	and.b32  	%r42, %r22, 2147483640;
	neg.s32 	%r40, %r42;
	shl.b32 	%r7, %r21, 3;
	add.s64 	%rd4, %rd2, 16;
	mul.wide.s32 	%rd14, %r21, 4;
	mov.u32 	%r38, %r3;
	mov.u32 	%r39, %r2;
$L__BB0_3:
	.pragma "nounroll";
	mul.wide.s32 	%rd10, %r38, 4;
	add.s64 	%rd11, %rd4, %rd10;
	ld.global.f32 	%f9, [%rd11+-16];
	mul.wide.s32 	%rd12, %r39, 4;
	add.s64 	%rd13, %rd1, %rd12;
	ld.global.f32 	%f10, [%rd13];
	fma.rn.f32 	%f11, %f9, %f10, %f52;
	st.global.f32 	[%rd3], %f11;
	ld.global.f32 	%f12, [%rd11+-12];
	add.s64 	%rd15, %rd13, %rd14;
	ld.global.f32 	%f13, [%rd15];
	fma.rn.f32 	%f14, %f12, %f13, %f11;
	st.global.f32 	[%rd3], %f14;
	ld.global.f32 	%f15, [%rd11+-8];
	add.s64 	%rd16, %rd15, %rd14;
	ld.global.f32 	%f16, [%rd16];
	fma.rn.f32 	%f17, %f15, %f16, %f14;
	st.global.f32 	[%rd3], %f17;
	ld.global.f32 	%f18, [%rd11+-4];
	add.s64 	%rd17, %rd16, %rd14;
	ld.global.f32 	%f19, [%rd17];
	fma.rn.f32 	%f20, %f18, %f19, %f17;
	st.global.f32 	[%rd3], %f20;
	ld.global.f32 	%f21, [%rd11];
	add.s64 	%rd18, %rd17, %rd14;
	ld.global.f32 	%f22, [%rd18];
	fma.rn.f32 	%f23, %f21, %f22, %f20;
	st.global.f32 	[%rd3], %f23;
	ld.global.f32 	%f24, [%rd11+4];
	add.s64 	%rd19, %rd18, %rd14;
	ld.global.f32 	%f25, [%rd19];
	fma.rn.f32 	%f26, %f24, %f25, %f23;
	st.global.f32 	[%rd3], %f26;
	ld.global.f32 	%f27, [%rd11+8];
	add.s64 	%rd20, %rd19, %rd14;
	ld.global.f32 	%f28, [%rd20];
	fma.rn.f32 	%f29, %f27, %f28, %f26;
	st.global.f32 	[%rd3], %f29;
	ld.global.f32 	%f30, [%rd11+12];
	add.s64 	%rd21, %rd20, %rd14;
	ld.global.f32 	%f31, [%rd21];
	fma.rn.f32 	%f52, %f30, %f31, %f29;
	st.global.f32 	[%rd3], %f52;
	add.s32 	%r40, %r40, 8;
	add.s32 	%r39, %r39, %r7;
	add.s32 	%r38, %r38, 8;
	setp.ne.s32 	%p7, %r40, 0;
	@%p7 bra 	$L__BB0_3;
$L__BB0_4:
	setp.eq.s32 	%p8, %r4, 0;
	@%p8 bra 	$L__BB0_12;
	and.b32  	%r15, %r22, 3;
	setp.lt.u32 	%p9, %r4, 4;
	@%p9 bra 	$L__BB0_7;
	add.s32 	%r31, %r42, %r3;
	mul.wide.s32 	%rd22, %r31, 4;
	add.s64 	%rd23, %rd2, %rd22;
	ld.global.f32 	%f32, [%rd23];
	mad.lo.s32 	%r32, %r42, %r21, %r2;
	mul.wide.s32 	%rd24, %r32, 4;
	add.s64 	%rd25, %rd1, %rd24;
	ld.global.f32 	%f33, [%rd25];
	fma.rn.f32 	%f34, %f32, %f33, %f52;
	st.global.f32 	[%rd3], %f34;
	ld.global.f32 	%f35, [%rd23+4];
	mul.wide.s32 	%rd26, %r21, 4;
	add.s64 	%rd27, %rd25, %rd26;
	ld.global.f32 	%f36, [%rd27];
	fma.rn.f32 	%f37, %f35, %f36, %f34;
	st.global.f32 	[%rd3], %f37;
	ld.global.f32 	%f38, [%rd23+8];
	add.s64 	%rd28, %rd27, %rd26;
	ld.global.f32 	%f39, [%rd28];
	fma.rn.f32 	%f40, %f38, %f39, %f37;
	st.global.f32 	[%rd3], %f40;
	ld.global.f32 	%f41, [%rd23+12];
	add.s64 	%rd29, %rd28, %rd26;
	ld.global.f32 	%f42, [%rd29];
	fma.rn.f32 	%f52, %f41, %f42, %f40;
	st.global.f32 	[%rd3], %f52;
	add.s32 	%r42, %r42, 4;
$L__BB0_7:
	setp.eq.s32 	%p10, %r15, 0;
	@%p10 bra 	$L__BB0_12;
	setp.eq.s32 	%p11, %r15, 1;
	@%p11 bra 	$L__BB0_10;
	add.s32 	%r33, %r42, %r3;
	mul.wide.s32 	%rd30, %r33, 4;
	add.s64 	%rd31, %rd2, %rd30;
	ld.global.f32 	%f43, [%rd31];
	mad.lo.s32 	%r34, %r42, %r21, %r2;
	mul.wide.s32 	%rd32, %r34, 4;
	add.s64 	%rd33, %rd1, %rd32;
	ld.global.f32 	%f44, [%rd33];
	fma.rn.f32 	%f45, %f43, %f44, %f52;
	st.global.f32 	[%rd3], %f45;
	ld.global.f32 	%f46, [%rd31+4];
	mul.wide.s32 	%rd34, %r21, 4;
	add.s64 	%rd35, %rd33, %rd34;
	ld.global.f32 	%f47, [%rd35];
	fma.rn.f32 	%f52, %f46, %f47, %f45;
	st.global.f32 	[%rd3], %f52;
	add.s32 	%r42, %r42, 2;
$L__BB0_10:
	and.b32  	%r35, %r22, 1;
	setp.eq.b32 	%p12, %r35, 1;
	not.pred 	%p13, %p12;
	@%p13 bra 	$L__BB0_12;
	add.s32 	%r36, %r42, %r3;
	mul.wide.s32 	%rd36, %r36, 4;
	add.s64 	%rd37, %rd2, %rd36;
	ld.global.f32 	%f48, [%rd37];
	mad.lo.s32 	%r37, %r42, %r21, %r2;
	mul.wide.s32 	%rd38, %r37, 4;
	add.s64 	%rd39, %rd1, %rd38;
	ld.global.f32 	%f49, [%rd39];
	fma.rn.f32 	%f50, %f48, %f49, %f52;
	st.global.f32 	[%rd3], %f50;
$L__BB0_12:
	ret;

}
	// .globl	_Z8tiled_mmPfS_S_iiiiii
.visible .entry _Z8tiled_mmPfS_S_iiiiii(
	.param .u64 .ptr .align 1 _Z8tiled_mmPfS_S_iiiiii_param_0,
	.param .u64 .ptr .align 1 _Z8tiled_mmPfS_S_iiiiii_param_1,
	.param .u64 .ptr .align 1 _Z8tiled_mmPfS_S_iiiiii_param_2,
	.param .u32 _Z8tiled_mmPfS_S_iiiiii_param_3,
	.param .u32 _Z8tiled_mmPfS_S_iiiiii_param_4,
	.param .u32 _Z8tiled_mmPfS_S_iiiiii_param_5,
	.param .u32 _Z8tiled_mmPfS_S_iiiiii_param_6,
	.param .u32 _Z8tiled_mmPfS_S_iiiiii_param_7,
	.param .u32 _Z8tiled_mmPfS_S_iiiiii_param_8
)
{
	.reg .pred 	%p<18>;
	.reg .b32 	%r<70>;
	.reg .b32 	%f<127>;
	.reg .b64 	%rd<14>;
	// demoted variable
	.shared .align 4 .b8 _ZZ8tiled_mmPfS_S_iiiiiiE5tileA[256];
	// demoted variable
	.shared .align 4 .b8 _ZZ8tiled_mmPfS_S_iiiiiiE5tileB[256];
	ld.param.u64 	%rd3, [_Z8tiled_mmPfS_S_iiiiii_param_0];
	ld.param.u64 	%rd4, [_Z8tiled_mmPfS_S_iiiiii_param_1];
	ld.param.u32 	%r36, [_Z8tiled_mmPfS_S_iiiiii_param_5];
	ld.param.u32 	%r37, [_Z8tiled_mmPfS_S_iiiiii_param_6];
	ld.param.u32 	%r38, [_Z8tiled_mmPfS_S_iiiiii_param_7];
	ld.param.u32 	%r39, [_Z8tiled_mmPfS_S_iiiiii_param_8];
	mov.u32 	%r40, %ctaid.y;
	mov.u32 	%r41, %ntid.y;
	mov.u32 	%r1, %tid.y;
	mad.lo.s32 	%r2, %r40, %r41, %r1;
	mov.u32 	%r42, %ctaid.x;
	mov.u32 	%r43, %ntid.x;
	mov.u32 	%r3, %tid.x;
	mad.lo.s32 	%r4, %r42, %r43, %r3;
	setp.lt.s32 	%p1, %r39, 1;
	mov.f32 	%f125, 0f00000000;
	@%p1 bra 	$L__BB1_21;
	mul.lo.s32 	%r5, %r37, %r2;
	mul.lo.s32 	%r6, %r39, %r37;
	mul.lo.s32 	%r7, %r39, %r38;
	shl.b32 	%r45, %r1, 5;
	mov.u32 	%r46, _ZZ8tiled_mmPfS_S_iiiiiiE5tileA;
	add.s32 	%r8, %r46, %r45;
	shl.b32 	%r47, %r3, 2;
	add.s32 	%r9, %r8, %r47;
	mov.u32 	%r48, _ZZ8tiled_mmPfS_S_iiiiiiE5tileB;
	add.s32 	%r11, %r48, %r47;
	add.s32 	%r10, %r11, %r45;
	and.b32  	%r12, %r36, 15;
	and.b32  	%r13, %r36, 7;
	and.b32  	%r14, %r36, 2147483632;
	and.b32  	%r15, %r36, 3;
	neg.s32 	%r16, %r14;
	add.s32 	%r17, %r8, 32;
	add.s32 	%r18, %r11, 256;
	cvta.to.global.u64 	%rd1, %rd3;
	cvta.to.global.u64 	%rd2, %rd4;
	mov.f32 	%f125, 0f00000000;
	mov.b32 	%r63, 0;
$L__BB1_2:
	add.s32 	%r20, %r63, %r5;
	setp.ge.s32 	%p2, %r20, %r6;
	mov.f32 	%f116, 0f00000000;
	@%p2 bra 	$L__BB1_4;
	mul.wide.s32 	%rd6, %r20, 4;
	add.s64 	%rd7, %rd1, %rd6;
	ld.global.f32 	%f116, [%rd7];
$L__BB1_4:
	mad.lo.s32 	%r21, %r63, %r38, %r4;
	setp.ge.s32 	%p3, %r21, %r7;
	mov.f32 	%f117, 0f00000000;
	@%p3 bra 	$L__BB1_6;
	mul.wide.s32 	%rd8, %r21, 4;
	add.s64 	%rd9, %rd2, %rd8;
	ld.global.f32 	%f117, [%rd9];
$L__BB1_6:
	setp.lt.s32 	%p4, %r36, 1;
	st.shared.f32 	[%r9], %f116;
	st.shared.f32 	[%r10], %f117;
	bar.sync 	0;
	@%p4 bra 	$L__BB1_20;
	setp.lt.u32 	%p5, %r36, 16;
	mov.b32 	%r68, 0;
	@%p5 bra 	$L__BB1_10;
	mov.u32 	%r64, %r18;
	mov.u32 	%r65, %r17;
	mov.u32 	%r66, %r16;
$L__BB1_9:
	.pragma "nounroll";
	ld.shared.f32 	%f26, [%r65+-32];
	ld.shared.f32 	%f27, [%r64+-256];
	fma.rn.f32 	%f28, %f26, %f27, %f125;
	ld.shared.f32 	%f29, [%r65+-28];
	ld.shared.f32 	%f30, [%r64+-224];
	fma.rn.f32 	%f31, %f29, %f30, %f28;
	ld.shared.f32 	%f32, [%r65+-24];
	ld.shared.f32 	%f33, [%r64+-192];
	fma.rn.f32 	%f34, %f32, %f33, %f31;
	ld.shared.f32 	%f35, [%r65+-20];
	ld.shared.f32 	%f36, [%r64+-160];
	fma.rn.f32 	%f37, %f35, %f36, %f34;
	ld.shared.f32 	%f38, [%r65+-16];
	ld.shared.f32 	%f39, [%r64+-128];
	fma.rn.f32 	%f40, %f38, %f39, %f37;
	ld.shared.f32 	%f41, [%r65+-12];
	ld.shared.f32 	%f42, [%r64+-96];
	fma.rn.f32 	%f43, %f41, %f42, %f40;
	ld.shared.f32 	%f44, [%r65+-8];
	ld.shared.f32 	%f45, [%r64+-64];
	fma.rn.f32 	%f46, %f44, %f45, %f43;
	ld.shared.f32 	%f47, [%r65+-4];
	ld.shared.f32 	%f48, [%r64+-32];
	fma.rn.f32 	%f49, %f47, %f48, %f46;
	ld.shared.f32 	%f50, [%r65];
	ld.shared.f32 	%f51, [%r64];
	fma.rn.f32 	%f52, %f50, %f51, %f49;
	ld.shared.f32 	%f53, [%r65+4];
	ld.shared.f32 	%f54, [%r64+32];
	fma.rn.f32 	%f55, %f53, %f54, %f52;
	ld.shared.f32 	%f56, [%r65+8];
	ld.shared.f32 	%f57, [%r64+64];
	fma.rn.f32 	%f58, %f56, %f57, %f55;
	ld.shared.f32 	%f59, [%r65+12];
	ld.shared.f32 	%f60, [%r64+96];
	fma.rn.f32 	%f61, %f59, %f60, %f58;
	ld.shared.f32 	%f62, [%r65+16];
	ld.shared.f32 	%f63, [%r64+128];
	fma.rn.f32 	%f64, %f62, %f63, %f61;
	ld.shared.f32 	%f65, [%r65+20];
	ld.shared.f32 	%f66, [%r64+160];
	fma.rn.f32 	%f67, %f65, %f66, %f64;
	ld.shared.f32 	%f68, [%r65+24];
	ld.shared.f32 	%f69, [%r64+192];
	fma.rn.f32 	%f70, %f68, %f69, %f67;
	ld.shared.f32 	%f71, [%r65+28];
	ld.shared.f32 	%f72, [%r64+224];
	fma.rn.f32 	%f125, %f71, %f72, %f70;
	add.s32 	%r66, %r66, 16;
	add.s32 	%r65, %r65, 64;
	add.s32 	%r64, %r64, 512;
	setp.ne.s32 	%p6, %r66, 0;
	mov.u32 	%r68, %r14;
	@%p6 bra 	$L__BB1_9;
$L__BB1_10:
	setp.eq.s32 	%p7, %r12, 0;
	@%p7 bra 	$L__BB1_20;
	add.s32 	%r50, %r12, -1;
	setp.lt.u32 	%p8, %r50, 7;
	@%p8 bra 	$L__BB1_13;
	shl.b32 	%r51, %r68, 2;
	add.s32 	%r52, %r8, %r51;
	ld.shared.f32 	%f74, [%r52];
	shl.b32 	%r53, %r68, 5;
	add.s32 	%r54, %r11, %r53;
	ld.shared.f32 	%f75, [%r54];
	fma.rn.f32 	%f76, %f74, %f75, %f125;
	ld.shared.f32 	%f77, [%r52+4];
	ld.shared.f32 	%f78, [%r54+32];
	fma.rn.f32 	%f79, %f77, %f78, %f76;
	ld.shared.f32 	%f80, [%r52+8];
	ld.shared.f32 	%f81, [%r54+64];
	fma.rn.f32 	%f82, %f80, %f81, %f79;
	ld.shared.f32 	%f83, [%r52+12];
	ld.shared.f32 	%f84, [%r54+96];
	fma.rn.f32 	%f85, %f83, %f84, %f82;
	ld.shared.f32 	%f86, [%r52+16];
	ld.shared.f32 	%f87, [%r54+128];
	fma.rn.f32 	%f88, %f86, %f87, %f85;
	ld.shared.f32 	%f89, [%r52+20];
	ld.shared.f32 	%f90, [%r54+160];
	fma.rn.f32 	%f91, %f89, %f90, %f88;
	ld.shared.f32 	%f92, [%r52+24];
	ld.shared.f32 	%f93, [%r54+192];
	fma.rn.f32 	%f94, %f92, %f93, %f91;
	ld.shared.f32 	%f95, [%r52+28];
	ld.shared.f32 	%f96, [%r54+224];
	fma.rn.f32 	%f125, %f95, %f96, %f94;
	add.s32 	%r68, %r68, 8;
$L__BB1_13:
	setp.eq.s32 	%p9, %r13, 0;
	@%p9 bra 	$L__BB1_20;
	add.s32 	%r55, %r13, -1;
	setp.lt.u32 	%p10, %r55, 3;
	@%p10 bra 	$L__BB1_16;
	shl.b32 	%r56, %r68, 2;
	add.s32 	%r57, %r8, %r56;
	ld.shared.f32 	%f98, [%r57];
	shl.b32 	%r58, %r68, 5;
	add.s32 	%r59, %r11, %r58;
	ld.shared.f32 	%f99, [%r59];
	fma.rn.f32 	%f100, %f98, %f99, %f125;
	ld.shared.f32 	%f101, [%r57+4];
	ld.shared.f32 	%f102, [%r59+32];
	fma.rn.f32 	%f103, %f101, %f102, %f100;
	ld.shared.f32 	%f104, [%r57+8];
	ld.shared.f32 	%f105, [%r59+64];
	fma.rn.f32 	%f106, %f104, %f105, %f103;
	ld.shared.f32 	%f107, [%r57+12];
	ld.shared.f32 	%f108, [%r59+96];
	fma.rn.f32 	%f125, %f107, %f108, %f106;
	add.s32 	%r68, %r68, 4;
$L__BB1_16:
	setp.eq.s32 	%p11, %r15, 0;
	@%p11 bra 	$L__BB1_20;
	setp.eq.s32 	%p12, %r15, 1;
	shl.b32 	%r60, %r68, 2;
	add.s32 	%r33, %r8, %r60;
	ld.shared.f32 	%f109, [%r33];
	shl.b32 	%r61, %r68, 5;
	add.s32 	%r34, %r11, %r61;
	ld.shared.f32 	%f110, [%r34];
	fma.rn.f32 	%f125, %f109, %f110, %f125;
	@%p12 bra 	$L__BB1_20;
	setp.eq.s32 	%p13, %r15, 2;
	ld.shared.f32 	%f111, [%r33+4];
	ld.shared.f32 	%f112, [%r34+32];
	fma.rn.f32 	%f125, %f111, %f112, %f125;
	@%p13 bra 	$L__BB1_20;
	ld.shared.f32 	%f113, [%r33+8];
	ld.shared.f32 	%f114, [%r34+64];
	fma.rn.f32 	%f125, %f113, %f114, %f125;
$L__BB1_20:
	bar.sync 	0;
	add.s32 	%r63, %r63, %r36;
	setp.lt.s32 	%p14, %r63, %r39;
	@%p14 bra 	$L__BB1_2;
$L__BB1_21:
	setp.ge.s32 	%p15, %r2, %r37;
	setp.ge.s32 	%p16, %r4, %r38;
	or.pred  	%p17, %p15, %p16;
	@%p17 bra 	$L__BB1_23;
	ld.param.u64 	%rd13, [_Z8tiled_mmPfS_S_iiiiii_param_2];
	mad.lo.s32 	%r62, %r37, %r2, %r4;
	cvta.to.global.u64 	%rd10, %rd13;
	mul.wide.s32 	%rd11, %r62, 4;
	add.s64 	%rd12, %rd10, %rd11;
	st.global.f32 	[%rd12], %f125;
$L__BB1_23:
	ret;

}


// ===== COMPILED SASS (sm_100) =====

	.target	sm_100

	.elftype	@"ET_EXEC"


//--------------------- .note.nv.tkinfo           --------------------------
	.section	.note.nv.tkinfo,"",@"SHT_NOTE"
	.sectionflags	@"SHF_NOTE_NV_TKINFO"
	.tkinfo
        /*0018*/ 	.word	0x00000002
        /*0030*/ 	.string	""
        /*0030*/ 	.string	"ptxas"
        /*0030*/ 	.string	"Cuda compilation tools, release 13.0, V13.0.88"
        /*0030*/ 	.string	"Build cuda_13.0.r13.0/compiler.36424714_0"
        /*0030*/ 	.string	"-arch sm_100 -m 64 "



//--------------------- .note.nv.cuinfo           --------------------------
	.section	.note.nv.cuinfo,"",@"SHT_NOTE"
	.sectionflags	@"SHF_NOTE_NV_CUINFO"
        /*0018*/ 	.short	0x0002
        /*001a*/ 	.short	0x0064
        /*001c*/ 	.short	0x0082
	.zero		2


//--------------------- .nv.info                  --------------------------
	.section	.nv.info,"",@"SHT_CUDA_INFO"
	.align	4


	//----- nvinfo : EIATTR_REGCOUNT
	.align		4
        /*0000*/ 	.byte	0x04, 0x2f
        /*0002*/ 	.short	(.L_1 - .L_0)
	.align		4
.L_0:
        /*0004*/ 	.word	index@(_Z9native_mmPfS_S_iiiiii)
        /*0008*/ 	.word	0x0000001e


	//----- nvinfo : EIATTR_FRAME_SIZE
	.align		4
.L_1:
        /*000c*/ 	.byte	0x04, 0x11
        /*000e*/ 	.short	(.L_3 - .L_2)
	.align		4
.L_2:
        /*0010*/ 	.word	index@(_Z9native_mmPfS_S_iiiiii)
        /*0014*/ 	.word	0x00000000


	//----- nvinfo : EIATTR_REGCOUNT
	.align		4
.L_3:
        /*0018*/ 	.byte	0x04, 0x2f
        /*001a*/ 	.short	(.L_5 - .L_4)
	.align		4
.L_4:
        /*001c*/ 	.word	index@(_Z8tiled_mmPfS_S_iiiiii)
        /*0020*/ 	.word	0x00000020


	//----- nvinfo : EIATTR_FRAME_SIZE
	.align		4
.L_5:
        /*0024*/ 	.byte	0x04, 0x11
        /*0026*/ 	.short	(.L_7 - .L_6)
	.align		4
.L_6:
        /*0028*/ 	.word	index@(_Z8tiled_mmPfS_S_iiiiii)
        /*002c*/ 	.word	0x00000000


	//----- nvinfo : EIATTR_MIN_STACK_SIZE
	.align		4
.L_7:
        /*0030*/ 	.byte	0x04, 0x12
        /*0032*/ 	.short	(.L_9 - .L_8)
	.align		4
.L_8:
        /*0034*/ 	.word	index@(_Z8tiled_mmPfS_S_iiiiii)
        /*0038*/ 	.word	0x00000000


	//----- nvinfo : EIATTR_MIN_STACK_SIZE
	.align		4
.L_9:
        /*003c*/ 	.byte	0x04, 0x12
        /*003e*/ 	.short	(.L_11 - .L_10)
	.align		4
.L_10:
        /*0040*/ 	.word	index@(_Z9native_mmPfS_S_iiiiii)
        /*0044*/ 	.word	0x00000000
.L_11:


//--------------------- .nv.compat                --------------------------
	.section	.nv.compat,"",@"SHT_CUDA_COMPAT_INFO"
	.align	4
        /*0000*/ 	.byte	0x02, 0x09, 0x00, 0x00, 0x02, 0x02, 0x01, 0x00, 0x02, 0x05, 0x05, 0x00, 0x03, 0x07, 0x01, 0x01
        /*0010*/ 	.byte	0x02, 0x03, 0x00, 0x00, 0x02, 0x06, 0x01, 0x00, 0x04, 0x0b, 0x08, 0x00, 0x09, 0x00, 0x00, 0x00
        /*0020*/ 	.byte	0x00, 0x00, 0x00, 0x00


//--------------------- .nv.info._Z8tiled_mmPfS_S_iiiiii --------------------------
	.section	.nv.info._Z8tiled_mmPfS_S_iiiiii,"",@"SHT_CUDA_INFO"
	.sectionflags	@""
	.align	4


	//----- nvinfo : EIATTR_CUDA_API_VERSION
	.align		4
        /*0000*/ 	.byte	0x04, 0x37
        /*0002*/ 	.short	(.L_13 - .L_12)
.L_12:
        /*0004*/ 	.word	0x00000082


	//----- nvinfo : EIATTR_KPARAM_INFO
	.align		4
.L_13:
        /*0008*/ 	.byte	0x04, 0x17
        /*000a*/ 	.short	(.L_15 - .L_14)
.L_14:
        /*000c*/ 	.word	0x00000000
        /*0010*/ 	.short	0x0008
        /*0012*/ 	.short	0x002c
        /*0014*/ 	.byte	0x00, 0xf0, 0x11, 0x00


	//----- nvinfo : EIATTR_KPARAM_INFO
	.align		4
.L_15:
        /*0018*/ 	.byte	0x04, 0x17
        /*001a*/ 	.short	(.L_17 - .L_16)
.L_16:
        /*001c*/ 	.word	0x00000000
        /*0020*/ 	.short	0x0007
        /*0022*/ 	.short	0x0028
        /*0024*/ 	.byte	0x00, 0xf0, 0x11, 0x00


	//----- nvinfo : EIATTR_KPARAM_INFO
	.align		4
.L_17:
        /*0028*/ 	.byte	0x04, 0x17
        /*002a*/ 	.short	(.L_19 - .L_18)
.L_18:
        /*002c*/ 	.word	0x00000000
        /*0030*/ 	.short	0x0006
        /*0032*/ 	.short	0x0024
        /*0034*/ 	.byte	0x00, 0xf0, 0x11, 0x00


	//----- nvinfo : EIATTR_KPARAM_INFO
	.align		4
.L_19:
        /*0038*/ 	.byte	0x04, 0x17
        /*003a*/ 	.short	(.L_21 - .L_20)
.L_20:
        /*003c*/ 	.word	0x00000000
        /*0040*/ 	.short	0x0005
        /*0042*/ 	.short	0x0020
        /*0044*/ 	.byte	0x00, 0xf0, 0x11, 0x00


	//----- nvinfo : EIATTR_KPARAM_INFO
	.align		4
.L_21:
        /*0048*/ 	.byte	0x04, 0x17
        /*004a*/ 	.short	(.L_23 - .L_22)
.L_22:
        /*004c*/ 	.word	0x00000000
        /*0050*/ 	.short	0x0004
        /*0052*/ 	.short	0x001c
        /*0054*/ 	.byte	0x00, 0xf0, 0x11, 0x00


	//----- nvinfo : EIATTR_KPARAM_INFO
	.align		4
.L_23:
        /*0058*/ 	.byte	0x04, 0x17
        /*005a*/ 	.short	(.L_25 - .L_24)
.L_24:
        /*005c*/ 	.word	0x00000000
        /*0060*/ 	.short	0x0003
        /*0062*/ 	.short	0x0018
        /*0064*/ 	.byte	0x00, 0xf0, 0x11, 0x00


	//----- nvinfo : EIATTR_KPARAM_INFO
	.align		4
.L_25:
        /*0068*/ 	.byte	0x04, 0x17
        /*006a*/ 	.short	(.L_27 - .L_26)
.L_26:
        /*006c*/ 	.word	0x00000000
        /*0070*/ 	.short	0x0002
        /*0072*/ 	.short	0x0010
        /*0074*/ 	.byte	0x00, 0xf5, 0x21, 0x00


	//----- nvinfo : EIATTR_KPARAM_INFO
	.align		4
.L_27:
        /*0078*/ 	.byte	0x04, 0x17
        /*007a*/ 	.short	(.L_29 - .L_28)
.L_28:
        /*007c*/ 	.word	0x00000000
        /*0080*/ 	.short	0x0001
        /*0082*/ 	.short	0x0008
        /*0084*/ 	.byte	0x00, 0xf5, 0x21, 0x00


	//----- nvinfo : EIATTR_KPARAM_INFO
	.align		4
.L_29:
        /*0088*/ 	.byte	0x04, 0x17
        /*008a*/ 	.short	(.L_31 - .L_30)
.L_30:
        /*008c*/ 	.word	0x00000000
        /*0090*/ 	.short	0x0000
        /*0092*/ 	.short	0x0000
        /*0094*/ 	.byte	0x00, 0xf5, 0x21, 0x00


	//----- nvinfo : EIATTR_SPARSE_MMA_MASK
	.align		4
.L_31:
        /*0098*/ 	.byte	0x03, 0x50
        /*009a*/ 	.short	0x0000


	//----- nvinfo : EIATTR_MAXREG_COUNT
	.align		4
        /*009c*/ 	.byte	0x03, 0x1b
        /*009e*/ 	.short	0x00ff


	//----- nvinfo : EIATTR_NUM_BARRIERS
	.align		4
        /*00a0*/ 	.byte	0x02, 0x4c
        /*00a2*/ 	.byte	0x01
	.zero		1


	//----- nvinfo : EIATTR_MERCURY_ISA_VERSION
	.align		4
        /*00a4*/ 	.byte	0x03, 0x5f
        /*00a6*/ 	.short	0x0101


	//----- nvinfo : EIATTR_UNUSED_LOAD_BYTE_OFFSET
	.align		4
        /*00a8*/ 	.byte	0x04, 0x44
        /*00aa*/ 	.short	(.L_33 - .L_32)


	//   ....[0]....
.L_32:
        /*00ac*/ 	.word	0x00000980
        /*00b0*/ 	.word	0x00000fff


	//----- nvinfo : EIATTR_VRC_CTA_INIT_COUNT
	.align		4
.L_33:
        /*00b4*/ 	.byte	0x02, 0x4a
	.zero		1
	.zero		1


	//----- nvinfo : EIATTR_EXIT_INSTR_OFFSETS
	.align		4
        /*00b8*/ 	.byte	0x04, 0x1c
        /*00ba*/ 	.short	(.L_35 - .L_34)


	//   ....[0]....
.L_34:
        /*00bc*/ 	.word	0x00000aa0


	//   ....[1]....
        /*00c0*/ 	.word	0x00000af0


	//----- nvinfo : EIATTR_CBANK_PARAM_SIZE
	.align		4
.L_35:
        /*00c4*/ 	.byte	0x03, 0x19
        /*00c6*/ 	.short	0x0030


	//----- nvinfo : EIATTR_PARAM_CBANK
	.align		4
        /*00c8*/ 	.byte	0x04, 0x0a
        /*00ca*/ 	.short	(.L_37 - .L_36)
	.align		4
.L_36:
        /*00cc*/ 	.word	index@(.nv.constant0._Z8tiled_mmPfS_S_iiiiii)
        /*00d0*/ 	.short	0x0380
        /*00d2*/ 	.short	0x0030


	//----- nvinfo : EIATTR_SW_WAR
	.align		4
.L_37:
        /*00d4*/ 	.byte	0x04, 0x36
        /*00d6*/ 	.short	(.L_39 - .L_38)
.L_38:
        /*00d8*/ 	.word	0x00000008
.L_39:


//--------------------- .nv.info._Z9native_mmPfS_S_iiiiii --------------------------
	.section	.nv.info._Z9native_mmPfS_S_iiiiii,"",@"SHT_CUDA_INFO"
	.sectionflags	@""
	.align	4


	//----- nvinfo : EIATTR_CUDA_API_VERSION
	.align		4
        /*0000*/ 	.byte	0x04, 0x37
        /*0002*/ 	.short	(.L_41 - .L_40)
.L_40:
        /*0004*/ 	.word	0x00000082


	//----- nvinfo : EIATTR_KPARAM_INFO
	.align		4
.L_41:
        /*0008*/ 	.byte	0x04, 0x17
        /*000a*/ 	.short	(.L_43 - .L_42)
.L_42:
        /*000c*/ 	.word	0x00000000
        /*0010*/ 	.short	0x0008
        /*0012*/ 	.short	0x002c
        /*0014*/ 	.byte	0x00, 0xf0, 0x11, 0x00


	//----- nvinfo : EIATTR_KPARAM_INFO
	.align		4
.L_43:
        /*0018*/ 	.byte	0x04, 0x17
        /*001a*/ 	.short	(.L_45 - .L_44)
.L_44:
        /*001c*/ 	.word	0x00000000
        /*0020*/ 	.short	0x0007
        /*0022*/ 	.short	0x0028
        /*0024*/ 	.byte	0x00, 0xf0, 0x11, 0x00


	//----- nvinfo : EIATTR_KPARAM_INFO
	.align		4
.L_45:
        /*0028*/ 	.byte	0x04, 0x17
        /*002a*/ 	.short	(.L_47 - .L_46)
.L_46:
        /*002c*/ 	.word	0x00000000
        /*0030*/ 	.short	0x0006
        /*0032*/ 	.short	0x0024
        /*0034*/ 	.byte	0x00, 0xf0, 0x11, 0x00


	//----- nvinfo : EIATTR_KPARAM_INFO
	.align		4
.L_47:
        /*0038*/ 	.byte	0x04, 0x17
        /*003a*/ 	.short	(.L_49 - .L_48)
.L_48:
        /*003c*/ 	.word	0x00000000
        /*0040*/ 	.short	0x0005
        /*0042*/ 	.short	0x0020
        /*0044*/ 	.byte	0x00, 0xf0, 0x11, 0x00


	//----- nvinfo : EIATTR_KPARAM_INFO
	.align		4
.L_49:
        /*0048*/ 	.byte	0x04, 0x17
        /*004a*/ 	.short	(.L_51 - .L_50)
.L_50:
        /*004c*/ 	.word	0x00000000
        /*0050*/ 	.short	0x0004
        /*0052*/ 	.short	0x001c
        /*0054*/ 	.byte	0x00, 0xf0, 0x11, 0x00


	//----- nvinfo : EIATTR_KPARAM_INFO
	.align		4
.L_51:
        /*0058*/ 	.byte	0x04, 0x17
        /*005a*/ 	.short	(.L_53 - .L_52)
.L_52:
        /*005c*/ 	.word	0x00000000
        /*0060*/ 	.short	0x0003
        /*0062*/ 	.short	0x0018
        /*0064*/ 	.byte	0x00, 0xf0, 0x11, 0x00


	//----- nvinfo : EIATTR_KPARAM_INFO
	.align		4
.L_53:
        /*0068*/ 	.byte	0x04, 0x17
        /*006a*/ 	.short	(.L_55 - .L_54)
.L_54:
        /*006c*/ 	.word	0x00000000
        /*0070*/ 	.short	0x0002
        /*0072*/ 	.short	0x0010
        /*0074*/ 	.byte	0x00, 0xf5, 0x21, 0x00


	//----- nvinfo : EIATTR_KPARAM_INFO
	.align		4
.L_55:
        /*0078*/ 	.byte	0x04, 0x17
        /*007a*/ 	.short	(.L_57 - .L_56)
.L_56:
        /*007c*/ 	.word	0x00000000
        /*0080*/ 	.short	0x0001
        /*0082*/ 	.short	0x0008
        /*0084*/ 	.byte	0x00, 0xf5, 0x21, 0x00


	//----- nvinfo : EIATTR_KPARAM_INFO
	.align		4
.L_57:
        /*0088*/ 	.byte	0x04, 0x17
        /*008a*/ 	.short	(.L_59 - .L_58)
.L_58:
        /*008c*/ 	.word	0x00000000
        /*0090*/ 	.short	0x0000
        /*0092*/ 	.short	0x0000
        /*0094*/ 	.byte	0x00, 0xf5, 0x21, 0x00


	//----- nvinfo : EIATTR_SPARSE_MMA_MASK
	.align		4
.L_59:
        /*0098*/ 	.byte	0x03, 0x50
        /*009a*/ 	.short	0x0000


	//----- nvinfo : EIATTR_MAXREG_COUNT
	.align		4
        /*009c*/ 	.byte	0x03, 0x1b
        /*009e*/ 	.short	0x00ff


	//----- nvinfo : EIATTR_MERCURY_ISA_VERSION
	.align		4
        /*00a0*/ 	.byte	0x03, 0x5f
        /*00a2*/ 	.short	0x0101


	//----- nvinfo : EIATTR_VRC_CTA_INIT_COUNT
	.align		4
        /*00a4*/ 	.byte	0x02, 0x4a
	.zero		1
	.zero		1


	//----- nvinfo : EIATTR_EXIT_INSTR_OFFSETS
	.align		4
        /*00a8*/ 	.byte	0x04, 0x1c
        /*00aa*/ 	.short	(.L_61 - .L_60)


	//   ....[0]....
.L_60:
        /*00ac*/ 	.word	0x000000e0


	//   ....[1]....
        /*00b0*/ 	.word	0x00000520


	//   ....[2]....
        /*00b4*/ 	.word	0x00000710


	//   ....[3]....
        /*00b8*/ 	.word	0x00000860


	//   ....[4]....
        /*00bc*/ 	.word	0x00000910


	//----- nvinfo : EIATTR_CBANK_PARAM_SIZE
	.align		4
.L_61:
        /*00c0*/ 	.byte	0x03, 0x19
        /*00c2*/ 	.short	0x0030


	//----- nvinfo : EIATTR_PARAM_CBANK
	.align		4
        /*00c4*/ 	.byte	0x04, 0x0a
        /*00c6*/ 	.short	(.L_63 - .L_62)
	.align		4
.L_62:
        /*00c8*/ 	.word	index@(.nv.constant0._Z9native_mmPfS_S_iiiiii)
        /*00cc*/ 	.short	0x0380
        /*00ce*/ 	.short	0x0030


	//----- nvinfo : EIATTR_SW_WAR
	.align		4
.L_63:
        /*00d0*/ 	.byte	0x04, 0x36
        /*00d2*/ 	.short	(.L_65 - .L_64)
.L_64:
        /*00d4*/ 	.word	0x00000008
.L_65:


//--------------------- .nv.callgraph             --------------------------
	.section	.nv.callgraph,"",@"SHT_CUDA_CALLGRAPH"
	.align	4
	.sectionentsize	8
	.align		4
        /*0000*/ 	.word	0x00000000
	.align		4
        /*0004*/ 	.word	0xffffffff
	.align		4
        /*0008*/ 	.word	0x00000000
	.align		4
        /*000c*/ 	.word	0xfffffffe
	.align		4
        /*0010*/ 	.word	0x00000000
	.align		4
        /*0014*/ 	.word	0xfffffffd
	.align		4
        /*0018*/ 	.word	0x00000000
	.align		4
        /*001c*/ 	.word	0xfffffffc


//--------------------- .text._Z8tiled_mmPfS_S_iiiiii --------------------------
	.section	.text._Z8tiled_mmPfS_S_iiiiii,"ax",@progbits
	.align	128
        .global         _Z8tiled_mmPfS_S_iiiiii
        .type           _Z8tiled_mmPfS_S_iiiiii,@function
        .size           _Z8tiled_mmPfS_S_iiiiii,(.L_x_13 - _Z8tiled_mmPfS_S_iiiiii)
        .other          _Z8tiled_mmPfS_S_iiiiii,@"STO_CUDA_ENTRY STV_DEFAULT"
_Z8tiled_mmPfS_S_iiiiii:
.text._Z8tiled_mmPfS_S_iiiiii:
[----:B------:R-:W-:Y:S01]  /*0000*/  LDC R1, c[0x0][0x37c] ;  /* 0x0000df00ff017b82 */ /* 0x000fe20000000800 */
[----:B------:R-:W0:Y:S01]  /*0010*/  S2R R16, SR_TID.Y ;  /* 0x0000000000107919 */ /* 0x000e220000002200 */
[----:B------:R-:W1:Y:S06]  /*0020*/  LDCU UR6, c[0x0][0x3ac] ;  /* 0x00007580ff0677ac */ /* 0x000e6c0008000800 */
[----:B------:R-:W0:Y:S01]  /*0030*/  LDC R22, c[0x0][0x364] ;  /* 0x0000d900ff167b82 */ /* 0x000e220000000800 */
[----:B------:R-:W-:Y:S01]  /*0040*/  HFMA2 R27, -RZ, RZ, 0, 0 ;  /* 0x00000000ff1b7431 */ /* 0x000fe200000001ff */
[----:B------:R-:W2:Y:S01]  /*0050*/  S2R R18, SR_TID.X ;  /* 0x0000000000127919 */ /* 0x000ea20000002100 */
[----:B------:R-:W3:Y:S05]  /*0060*/  LDCU.64 UR10, c[0x0][0x358] ;  /* 0x00006b00ff0a77ac */ /* 0x000eea0008000a00 */
[----:B------:R-:W0:Y:S08]  /*0070*/  S2UR UR4, SR_CTAID.Y ;  /* 0x00000000000479c3 */ /* 0x000e300000002600 */
[----:B------:R-:W2:Y:S01]  /*0080*/  S2UR UR5, SR_CTAID.X ;  /* 0x00000000000579c3 */ /* 0x000ea20000002500 */
[----:B-1----:R-:W-:-:S07]  /*0090*/  UISETP.GE.AND UP0, UPT, UR6, 0x1, UPT ;  /* 0x000000010600788c */ /* 0x002fce000bf06270 */
[----:B------:R-:W2:Y:S01]  /*00a0*/  LDC R21, c[0x0][0x360] ;  /* 0x0000d800ff157b82 */ /* 0x000ea20000000800 */
[----:B0-----:R-:W-:Y:S02]  /*00b0*/  IMAD R22, R22, UR4, R16 ;  /* 0x0000000416167c24 */ /* 0x001fe4000f8e0210 */
[----:B--2---:R-:W-:Y:S01]  /*00c0*/  IMAD R21, R21, UR5, R18 ;  /* 0x0000000515157c24 */ /* 0x004fe2000f8e0212 */
[----:B---3--:R-:W-:Y:S06]  /*00d0*/  BRA.U !UP0, `(.L_x_0) ;  /* 0x0000000908607547 */ /* 0x008fec000b800000 */
[----:B------:R-:W0:Y:S01]  /*00e0*/  S2UR UR5, SR_CgaCtaId ;  /* 0x00000000000579c3 */ /* 0x000e220000008800 */
[----:B------:R-:W-:Y:S01]  /*00f0*/  UMOV UR4, 0x400 ;  /* 0x0000040000047882 */ /* 0x000fe20000000000 */
[----:B------:R-:W1:Y:S01]  /*0100*/  LDCU UR7, c[0x0][0x3a8] ;  /* 0x00007500ff0777ac */ /* 0x000e620008000800 */
[----:B------:R-:W-:-:S05]  /*0110*/  MOV R27, RZ ;  /* 0x000000ff001b7202 */ /* 0x000fca0000000f00 */
[----:B------:R-:W2:Y:S01]  /*0120*/  LDC.64 R2, c[0x0][0x3a0] ;  /* 0x0000e800ff027b82 */ /* 0x000ea20000000a00 */
[----:B0-----:R-:W-:Y:S02]  /*0130*/  ULEA UR8, UR5, UR4, 0x18 ;  /* 0x0000000405087291 */ /* 0x001fe4000f8ec0ff */
[----:B------:R-:W-:-:S04]  /*0140*/  UIADD3 UR4, UPT, UPT, UR4, 0x100, URZ ;  /* 0x0000010004047890 */ /* 0x000fc8000fffe0ff */
[----:B------:R-:W-:Y:S01]  /*0150*/  ULEA UR4, UR5, UR4, 0x18 ;  /* 0x0000000405047291 */ /* 0x000fe2000f8ec0ff */
[----:B------:R-:W-:Y:S01]  /*0160*/  LEA R19, R16, UR8, 0x5 ;  /* 0x0000000810137c11 */ /* 0x000fe2000f8e28ff */
[----:B--2---:R-:W-:Y:S01]  /*0170*/  IMAD R20, R3, UR6, RZ ;  /* 0x0000000603147c24 */ /* 0x004fe2000f8e02ff */
[C---:B------:R-:W-:Y:S01]  /*0180*/  LOP3.LUT R0, R2.reuse, 0x7ffffff0, RZ, 0xc0, !PT ;  /* 0x7ffffff002007812 */ /* 0x040fe200078ec0ff */
[----:B-1----:R-:W-:Y:S01]  /*0190*/  UIMAD UR5, UR6, UR7, URZ ;  /* 0x00000007060572a4 */ /* 0x002fe2000f8e02ff */
[----:B------:R-:W-:Y:S02]  /*01a0*/  LOP3.LUT R7, R2, 0xf, RZ, 0xc0, !PT ;  /* 0x0000000f02077812 */ /* 0x000fe400078ec0ff */
[----:B------:R-:W-:Y:S01]  /*01b0*/  LEA R17, R18, UR4, 0x2 ;  /* 0x0000000412117c11 */ /* 0x000fe2000f8e10ff */
[----:B------:R-:W-:Y:S01]  /*01c0*/  UMOV UR4, URZ ;  /* 0x000000ff00047c82 */ /* 0x000fe20008000000 */
[C---:B------:R-:W-:Y:S02]  /*01d0*/  LOP3.LUT R6, R2.reuse, 0x7, RZ, 0xc0, !PT ;  /* 0x0000000702067812 */ /* 0x040fe400078ec0ff */
[----:B------:R-:W-:-:S02]  /*01e0*/  LOP3.LUT R2, R2, 0x3, RZ, 0xc0, !PT ;  /* 0x0000000302027812 */ /* 0x000fc400078ec0ff */
[----:B------:R-:W-:Y:S02]  /*01f0*/  IADD3 R3, PT, PT, -R0, RZ, RZ ;  /* 0x000000ff00037210 */ /* 0x000fe40007ffe1ff */
[----:B------:R-:W-:Y:S02]  /*0200*/  LEA R18, R18, R19, 0x2 ;  /* 0x0000001312127211 */ /* 0x000fe400078e10ff */
[----:B------:R-:W-:Y:S02]  /*0210*/  IADD3 R4, PT, PT, R19, 0x20, RZ ;  /* 0x0000002013047810 */ /* 0x000fe40007ffe0ff */
[----:B------:R-:W-:Y:S02]  /*0220*/  LEA R16, R16, R17, 0x5 ;  /* 0x0000001110107211 */ /* 0x000fe400078e28ff */
[----:B------:R-:W-:-:S07]  /*0230*/  IADD3 R5, PT, PT, R17, 0x100, RZ ;  /* 0x0000010011057810 */ /* 0x000fce0007ffe0ff */
.L_x_6:
[----:B0-----:R-:W0:Y:S01]  /*0240*/  LDC R15, c[0x0][0x3a4] ;  /* 0x0000e900ff0f7b82 */ /* 0x001e220000000800 */
[----:B------:R-:W-:Y:S01]  /*0250*/  MOV R13, RZ ;  /* 0x000000ff000d7202 */ /* 0x000fe20000000f00 */
[----:B------:R-:W1:Y:S06]  /*0260*/  LDCU UR6, c[0x0][0x3a0] ;  /* 0x00007400ff0677ac */ /* 0x000e6c0008000800 */
[----:B------:R-:W2:Y:S01]  /*0270*/  LDC R8, c[0x0][0x3a8] ;  /* 0x0000ea00ff087b82 */ /* 0x000ea20000000800 */
[----:B0-----:R-:W-:-:S05]  /*0280*/  IMAD R15, R22, R15, UR4 ;  /* 0x00000004160f7e24 */ /* 0x001fca000f8e020f */
[----:B------:R-:W-:Y:S01]  /*0290*/  ISETP.GE.AND P0, PT, R15, R20, PT ;  /* 0x000000140f00720c */ /* 0x000fe20003f06270 */
[----:B--2---:R-:W-:-:S05]  /*02a0*/  IMAD R23, R8, UR4, R21 ;  /* 0x0000000408177c24 */ /* 0x004fca000f8e0215 */
[----:B------:R-:W-:-:S07]  /*02b0*/  ISETP.GE.AND P1, PT, R23, UR5, PT ;  /* 0x0000000517007c0c */ /* 0x000fce000bf26270 */
[----:B------:R-:W0:Y:S08]  /*02c0*/  @!P0 LDC.64 R10, c[0x0][0x380] ;  /* 0x0000e000ff0a8b82 */ /* 0x000e300000000a00 */
[----:B------:R-:W2:Y:S01]  /*02d0*/  @!P1 LDC.64 R8, c[0x0][0x388] ;  /* 0x0000e200ff089b82 */ /* 0x000ea20000000a00 */
[----:B0-----:R-:W-:-:S04]  /*02e0*/  @!P0 IMAD.WIDE R10, R15, 0x4, R10 ;  /* 0x000000040f0a8825 */ /* 0x001fc800078e020a */
[----:B------:R-:W-:Y:S01]  /*02f0*/  HFMA2 R15, -RZ, RZ, 0, 0 ;  /* 0x00000000ff0f7431 */ /* 0x000fe200000001ff */
[----:B------:R-:W3:Y:S01]  /*0300*/  @!P0 LDG.E R13, desc[UR10][R10.64] ;  /* 0x0000000a0a0d8981 */ /* 0x000ee2000c1e1900 */
[----:B--2---:R-:W-:-:S05]  /*0310*/  @!P1 IMAD.WIDE R8, R23, 0x4, R8 ;  /* 0x0000000417089825 */ /* 0x004fca00078e0208 */
[----:B------:R-:W2:Y:S01]  /*0320*/  @!P1 LDG.E R15, desc[UR10][R8.64] ;  /* 0x0000000a080f9981 */ /* 0x000ea2000c1e1900 */
[----:B-1----:R-:W-:-:S03]  /*0330*/  UISETP.GE.AND UP0, UPT, UR6, 0x1, UPT ;  /* 0x000000010600788c */ /* 0x002fc6000bf06270 */
[----:B---3--:R0:W-:Y:S04]  /*0340*/  STS [R18], R13 ;  /* 0x0000000d12007388 */ /* 0x0081e80000000800 */
[----:B--2---:R0:W-:Y:S01]  /*0350*/  STS [R16], R15 ;  /* 0x0000000f10007388 */ /* 0x0041e20000000800 */
[----:B------:R-:W-:Y:S06]  /*0360*/  BAR.SYNC.DEFER_BLOCKING 0x0 ;  /* 0x0000000000007b1d */ /* 0x000fec0000010000 */
[----:B------:R-:W-:Y:S05]  /*0370*/  BRA.U !UP0, `(.L_x_1) ;  /* 0x0000000508a47547 */ /* 0x000fea000b800000 */
[----:B------:R-:W-:Y:S01]  /*0380*/  UISETP.GE.U32.AND UP0, UPT, UR6, 0x10, UPT ;  /* 0x000000100600788c */ /* 0x000fe2000bf06070 */
[----:B------:R-:W-:-:S08]  /*0390*/  MOV R24, RZ ;  /* 0x000000ff00187202 */ /* 0x000fd00000000f00 */
[----:B------:R-:W-:Y:S05]  /*03a0*/  BRA.U !UP0, `(.L_x_2) ;  /* 0x0000000108b47547 */ /* 0x000fea000b800000 */
[----:B------:R-:W-:Y:S01]  /*03b0*/  MOV R25, R5 ;  /* 0x0000000500197202 */ /* 0x000fe20000000f00 */
[----:B------:R-:W-:Y:S01]  /*03c0*/  IMAD.MOV.U32 R23, RZ, RZ, R3 ;  /* 0x000000ffff177224 */ /* 0x000fe200078e0003 */
[----:B------:R-:W-:-:S07]  /*03d0*/  MOV R24, R4 ;  /* 0x0000000400187202 */ /* 0x000fce0000000f00 */
.L_x_3:
[----:B------:R-:W-:Y:S01]  /*03e0*/  LDS R8, [R25+-0x100] ;  /* 0xffff000019087984 */ /* 0x000fe20000000800 */
[----:B------:R-:W-:-:S03]  /*03f0*/  IADD3 R23, PT, PT, R23, 0x10, RZ ;  /* 0x0000001017177810 */ /* 0x000fc60007ffe0ff */
[----:B0-----:R-:W0:Y:S01]  /*0400*/  LDS.128 R12, [R24+-0x20] ;  /* 0xffffe000180c7984 */ /* 0x001e220000000c00 */
[----:B------:R-:W-:-:S03]  /*0410*/  ISETP.NE.AND P0, PT, R23, RZ, PT ;  /* 0x000000ff1700720c */ /* 0x000fc60003f05270 */
[----:B------:R-:W1:Y:S04]  /*0420*/  LDS R9, [R25+-0xe0] ;  /* 0xffff200019097984 */ /* 0x000e680000000800 */
[----:B------:R-:W2:Y:S04]  /*0430*/  LDS R10, [R25+-0xc0] ;  /* 0xffff4000190a7984 */ /* 0x000ea80000000800 */
[----:B------:R-:W3:Y:S04]  /*0440*/  LDS R26, [R25+-0xa0] ;  /* 0xffff6000191a7984 */ /* 0x000ee80000000800 */
[----:B------:R-:W-:Y:S01]  /*0450*/  LDS R29, [R25+0xe0] ;  /* 0x0000e000191d7984 */ /* 0x000fe20000000800 */
[----:B0-----:R-:W-:-:S03]  /*0460*/  FFMA R8, R12, R8, R27 ;  /* 0x000000080c087223 */ /* 0x001fc6000000001b */
[----:B------:R-:W-:Y:S01]  /*0470*/  LDS R12, [R25+-0x40] ;  /* 0xffffc000190c7984 */ /* 0x000fe20000000800 */
[----:B-1----:R-:W-:-:S03]  /*0480*/  FFMA R9, R9, R13, R8 ;  /* 0x0000000d09097223 */ /* 0x002fc60000000008 */
[----:B------:R-:W-:Y:S01]  /*0490*/  LDS R13, [R25+-0x80] ;  /* 0xffff8000190d7984 */ /* 0x000fe20000000800 */
[----:B--2---:R-:W-:-:S03]  /*04a0*/  FFMA R27, R10, R14, R9 ;  /* 0x0000000e0a1b7223 */ /* 0x004fc60000000009 */
[----:B------:R-:W0:Y:S01]  /*04b0*/  LDS.128 R8, [R24+-0x10] ;  /* 0xfffff00018087984 */ /* 0x000e220000000c00 */
[----:B---3--:R-:W-:-:S03]  /*04c0*/  FFMA R15, R26, R15, R27 ;  /* 0x0000000f1a0f7223 */ /* 0x008fc6000000001b */
[----:B------:R-:W1:Y:S04]  /*04d0*/  LDS R27, [R25+-0x60] ;  /* 0xffffa000191b7984 */ /* 0x000e680000000800 */
[----:B------:R-:W2:Y:S01]  /*04e0*/  LDS R26, [R25+-0x20] ;  /* 0xffffe000191a7984 */ /* 0x000ea20000000800 */
[----:B0-----:R-:W-:-:S04]  /*04f0*/  FFMA R8, R8, R13, R15 ;  /* 0x0000000d08087223 */ /* 0x001fc8000000000f */
[----:B-1----:R-:W-:Y:S02]  /*0500*/  FFMA R27, R27, R9, R8 ;  /* 0x000000091b1b7223 */ /* 0x002fe40000000008 */
[----:B------:R-:W-:Y:S02]  /*0510*/  LDS R9, [R25] ;  /* 0x0000000019097984 */ /* 0x000fe40000000800 */
[----:B------:R-:W-:Y:S02]  /*0520*/  FFMA R27, R12, R10, R27 ;  /* 0x0000000a0c1b7223 */ /* 0x000fe4000000001b */
[----:B------:R-:W0:Y:S02]  /*0530*/  LDS.128 R12, [R24] ;  /* 0x00000000180c7984 */ /* 0x000e240000000c00 */
[----:B--2---:R-:W-:Y:S02]  /*0540*/  FFMA R11, R26, R11, R27 ;  /* 0x0000000b1a0b7223 */ /* 0x004fe4000000001b */
[----:B------:R-:W1:Y:S04]  /*0550*/  LDS R27, [R25+0x20] ;  /* 0x00002000191b7984 */ /* 0x000e680000000800 */
[----:B------:R-:W2:Y:S04]  /*0560*/  LDS R8, [R25+0x40] ;  /* 0x0000400019087984 */ /* 0x000ea80000000800 */
[----:B------:R-:W3:Y:S01]  /*0570*/  LDS R26, [R25+0x60] ;  /* 0x00006000191a7984 */ /* 0x000ee20000000800 */
[----:B0-----:R-:W-:-:S04]  /*0580*/  FFMA R12, R12, R9, R11 ;  /* 0x000000090c0c7223 */ /* 0x001fc8000000000b */
[----:B-1----:R-:W-:Y:S02]  /*0590*/  FFMA R27, R27, R13, R12 ;  /* 0x0000000d1b1b7223 */ /* 0x002fe4000000000c */
[----:B------:R-:W-:Y:S02]  /*05a0*/  LDS R13, [R25+0x80] ;  /* 0x00008000190d7984 */ /* 0x000fe40000000800 */
[----:B--2---:R-:W-:Y:S02]  /*05b0*/  FFMA R27, R8, R14, R27 ;  /* 0x0000000e081b7223 */ /* 0x004fe4000000001b */
[----:B------:R0:W1:Y:S02]  /*05c0*/  LDS.128 R8, [R24+0x10] ;  /* 0x0000100018087984 */ /* 0x0000640000000c00 */
[----:B---3--:R-:W-:Y:S02]  /*05d0*/  FFMA R15, R26, R15, R27 ;  /* 0x0000000f1a0f7223 */ /* 0x008fe4000000001b */
[----:B------:R-:W2:Y:S04]  /*05e0*/  LDS R27, [R25+0xa0] ;  /* 0x0000a000191b7984 */ /* 0x000ea80000000800 */
[----:B------:R3:W4:Y:S01]  /*05f0*/  LDS R12, [R25+0xc0] ;  /* 0x0000c000190c7984 */ /* 0x0007220000000800 */
[----:B0-----:R-:W-:-:S02]  /*0600*/  IADD3 R24, PT, PT, R24, 0x40, RZ ;  /* 0x0000004018187810 */ /* 0x001fc40007ffe0ff */
[----:B---3--:R-:W-:Y:S01]  /*0610*/  IADD3 R25, PT, PT, R25, 0x200, RZ ;  /* 0x0000020019197810 */ /* 0x008fe20007ffe0ff */
[----:B-1----:R-:W-:-:S04]  /*0620*/  FFMA R8, R8, R13, R15 ;  /* 0x0000000d08087223 */ /* 0x002fc8000000000f */
[----:B--2---:R-:W-:-:S04]  /*0630*/  FFMA R9, R27, R9, R8 ;  /* 0x000000091b097223 */ /* 0x004fc80000000008 */
[----:B----4-:R-:W-:-:S04]  /*0640*/  FFMA R10, R12, R10, R9 ;  /* 0x0000000a0c0a7223 */ /* 0x010fc80000000009 */
[----:B------:R-:W-:Y:S01]  /*0650*/  FFMA R27, R29, R11, R10 ;  /* 0x0000000b1d1b7223 */ /* 0x000fe2000000000a */
[----:B------:R-:W-:Y:S06]  /*0660*/  @P0 BRA `(.L_x_3) ;  /* 0xfffffffc005c0947 */ /* 0x000fec000383ffff */
[----:B------:R-:W-:-:S07]  /*0670*/  MOV R24, R0 ;  /* 0x0000000000187202 */ /* 0x000fce0000000f00 */
.L_x_2:
[----:B------:R-:W-:-:S13]  /*0680*/  ISETP.NE.AND P0, PT, R7, RZ, PT ;  /* 0x000000ff0700720c */ /* 0x000fda0003f05270 */
[----:B------:R-:W-:Y:S05]  /*0690*/  @!P0 BRA `(.L_x_1) ;  /* 0x0000000000dc8947 */ /* 0x000fea0003800000 */
[----:B------:R-:W-:Y:S02]  /*06a0*/  IADD3 R8, PT, PT, R7, -0x1, RZ ;  /* 0xffffffff07087810 */ /* 0x000fe40007ffe0ff */
[----:B------:R-:W-:Y:S02]  /*06b0*/  ISETP.NE.AND P1, PT, R6, RZ, PT ;  /* 0x000000ff0600720c */ /* 0x000fe40003f25270 */
[----:B------:R-:W-:-:S13]  /*06c0*/  ISETP.GE.U32.AND P0, PT, R8, 0x7, PT ;  /* 0x000000070800780c */ /* 0x000fda0003f06070 */
[----:B------:R-:W-:Y:S05]  /*06d0*/  @!P0 BRA `(.L_x_4) ;  /* 0x0000000000548947 */ /* 0x000fea0003800000 */
[C---:B------:R-:W-:Y:S01]  /*06e0*/  LEA R23, R24.reuse, R17, 0x5 ;  /* 0x0000001118177211 */ /* 0x040fe200078e28ff */
[C---:B------:R-:W-:Y:S01]  /*06f0*/  IMAD R25, R24.reuse, 0x4, R19 ;  /* 0x0000000418197824 */ /* 0x040fe200078e0213 */
[----:B------:R-:W-:-:S03]  /*0700*/  IADD3 R24, PT, PT, R24, 0x8, RZ ;  /* 0x0000000818187810 */ /* 0x000fc60007ffe0ff */
[----:B------:R-:W-:Y:S04]  /*0710*/  LDS R12, [R23] ;  /* 0x00000000170c7984 */ /* 0x000fe80000000800 */
[----:B------:R-:W1:Y:S04]  /*0720*/  LDS.128 R8, [R25] ;  /* 0x0000000019087984 */ /* 0x000e680000000c00 */
[----:B0-----:R-:W0:Y:S04]  /*0730*/  LDS R13, [R23+0x20] ;  /* 0x00002000170d7984 */ /* 0x001e280000000800 */
[----:B------:R-:W2:Y:S04]  /*0740*/  LDS R14, [R23+0x40] ;  /* 0x00004000170e7984 */ /* 0x000ea80000000800 */
[----:B------:R-:W-:Y:S01]  /*0750*/  LDS R26, [R23+0xa0] ;  /* 0x0000a000171a7984 */ /* 0x000fe20000000800 */
[----:B-1----:R-:W-:-:S03]  /*0760*/  FFMA R8, R8, R12, R27 ;  /* 0x0000000c08087223 */ /* 0x002fc6000000001b */
[----:B------:R-:W-:Y:S01]  /*0770*/  LDS R27, [R23+0xc0] ;  /* 0x0000c000171b7984 */ /* 0x000fe20000000800 */
[----:B0-----:R-:W-:-:S03]  /*0780*/  FFMA R13, R13, R9, R8 ;  /* 0x000000090d0d7223 */ /* 0x001fc60000000008 */
[----:B------:R-:W0:Y:S01]  /*0790*/  LDS R8, [R23+0x60] ;  /* 0x0000600017087984 */ /* 0x000e220000000800 */
[----:B--2---:R-:W-:-:S03]  /*07a0*/  FFMA R29, R14, R10, R13 ;  /* 0x0000000a0e1d7223 */ /* 0x004fc6000000000d */
[----:B------:R-:W-:Y:S04]  /*07b0*/  LDS R9, [R23+0x80] ;  /* 0x0000800017097984 */ /* 0x000fe80000000800 */
[----:B------:R-:W1:Y:S04]  /*07c0*/  LDS.128 R12, [R25+0x10] ;  /* 0x00001000190c7984 */ /* 0x000e680000000c00 */
[----:B------:R-:W2:Y:S01]  /*07d0*/  LDS R10, [R23+0xe0] ;  /* 0x0000e000170a7984 */ /* 0x000ea20000000800 */
[----:B0-----:R-:W-:-:S04]  /*07e0*/  FFMA R11, R8, R11, R29 ;  /* 0x0000000b080b7223 */ /* 0x001fc8000000001d */
[----:B-1----:R-:W-:-:S04]  /*07f0*/  FFMA R12, R12, R9, R11 ;  /* 0x000000090c0c7223 */ /* 0x002fc8000000000b */
[----:B------:R-:W-:-:S04]  /*0800*/  FFMA R12, R26, R13, R12 ;  /* 0x0000000d1a0c7223 */ /* 0x000fc8000000000c */
[----:B------:R-:W-:-:S04]  /*0810*/  FFMA R27, R27, R14, R12 ;  /* 0x0000000e1b1b7223 */ /* 0x000fc8000000000c */
[----:B--2---:R-:W-:-:S07]  /*0820*/  FFMA R27, R10, R15, R27 ;  /* 0x0000000f0a1b7223 */ /* 0x004fce000000001b */
.L_x_4:
[----:B------:R-:W-:Y:S05]  /*0830*/  @!P1 BRA `(.L_x_1) ;  /* 0x0000000000749947 */ /* 0x000fea0003800000 */
[----:B------:R-:W-:Y:S02]  /*0840*/  IADD3 R8, PT, PT, R6, -0x1, RZ ;  /* 0xffffffff06087810 */ /* 0x000fe40007ffe0ff */
[----:B------:R-:W-:Y:S02]  /*0850*/  ISETP.NE.AND P1, PT, R2, RZ, PT ;  /* 0x000000ff0200720c */ /* 0x000fe40003f25270 */
[----:B------:R-:W-:-:S13]  /*0860*/  ISETP.GE.U32.AND P0, PT, R8, 0x3, PT ;  /* 0x000000030800780c */ /* 0x000fda0003f06070 */
[----:B------:R-:W-:Y:S05]  /*0870*/  @!P0 BRA `(.L_x_5) ;  /* 0x0000000000308947 */ /* 0x000fea0003800000 */
[C---:B------:R-:W-:Y:S02]  /*0880*/  LEA R8, R24.reuse, R19, 0x2 ;  /* 0x0000001318087211 */ /* 0x040fe400078e10ff */
[C---:B------:R-:W-:Y:S02]  /*0890*/  LEA R12, R24.reuse, R17, 0x5 ;  /* 0x00000011180c7211 */ /* 0x040fe400078e28ff */
[----:B------:R-:W-:Y:S02]  /*08a0*/  IADD3 R24, PT, PT, R24, 0x4, RZ ;  /* 0x0000000418187810 */ /* 0x000fe40007ffe0ff */
[----:B------:R-:W-:Y:S04]  /*08b0*/  LDS.128 R8, [R8] ;  /* 0x0000000008087984 */ /* 0x000fe80000000c00 */
[----:B0-----:R-:W0:Y:S04]  /*08c0*/  LDS R13, [R12] ;  /* 0x000000000c0d7984 */ /* 0x001e280000000800 */
[----:B------:R-:W1:Y:S04]  /*08d0*/  LDS R15, [R12+0x20] ;  /* 0x000020000c0f7984 */ /* 0x000e680000000800 */
[----:B------:R-:W2:Y:S04]  /*08e0*/  LDS R26, [R12+0x40] ;  /* 0x000040000c1a7984 */ /* 0x000ea80000000800 */
[----:B------:R-:W3:Y:S01]  /*08f0*/  LDS R23, [R12+0x60] ;  /* 0x000060000c177984 */ /* 0x000ee20000000800 */
[----:B0-----:R-:W-:-:S04]  /*0900*/  FFMA R14, R8, R13, R27 ;  /* 0x0000000d080e7223 */ /* 0x001fc8000000001b */
[----:B-1----:R-:W-:-:S04]  /*0910*/  FFMA R9, R15, R9, R14 ;  /* 0x000000090f097223 */ /* 0x002fc8000000000e */
[----:B--2---:R-:W-:-:S04]  /*0920*/  FFMA R10, R26, R10, R9 ;  /* 0x0000000a1a0a7223 */ /* 0x004fc80000000009 */
[----:B---3--:R-:W-:-:S07]  /*0930*/  FFMA R27, R23, R11, R10 ;  /* 0x0000000b171b7223 */ /* 0x008fce000000000a */
.L_x_5:
[----:B------:R-:W-:Y:S05]  /*0940*/  @!P1 BRA `(.L_x_1) ;  /* 0x0000000000309947 */ /* 0x000fea0003800000 */
[C---:B------:R-:W-:Y:S02]  /*0950*/  LEA R8, R24.reuse, R19, 0x2 ;  /* 0x0000001318087211 */ /* 0x040fe400078e10ff */
[----:B0-----:R-:W-:Y:S02]  /*0960*/  LEA R13, R24, R17, 0x5 ;  /* 0x00000011180d7211 */ /* 0x001fe400078e28ff */
[----:B------:R-:W-:Y:S02]  /*0970*/  ISETP.NE.AND P0, PT, R2, 0x1, PT ;  /* 0x000000010200780c */ /* 0x000fe40003f05270 */
[----:B------:R-:W-:Y:S04]  /*0980*/  LDS.128 R8, [R8] ;  /* 0x0000000008087984 */ /* 0x000fe80000000c00 */
[----:B------:R-:W0:Y:S02]  /*0990*/  LDS R12, [R13] ;  /* 0x000000000d0c7984 */ /* 0x000e240000000800 */
[----:B0-----:R-:W-:-:S05]  /*09a0*/  FFMA R27, R8, R12, R27 ;  /* 0x0000000c081b7223 */ /* 0x001fca000000001b */
[----:B------:R-:W-:Y:S05]  /*09b0*/  @!P0 BRA `(.L_x_1) ;  /* 0x0000000000148947 */ /* 0x000fea0003800000 */
[----:B------:R-:W-:Y:S01]  /*09c0*/  ISETP.NE.AND P0, PT, R2, 0x2, PT ;  /* 0x000000020200780c */ /* 0x000fe20003f05270 */
[----:B------:R-:W0:-:S12]  /*09d0*/  LDS R8, [R13+0x20] ;  /* 0x000020000d087984 */ /* 0x000e180000000800 */
[----:B------:R-:W1:Y:S01]  /*09e0*/  @P0 LDS R12, [R13+0x40] ;  /* 0x000040000d0c0984 */ /* 0x000e620000000800 */
[----:B0-----:R-:W-:-:S04]  /*09f0*/  FFMA R27, R8, R9, R27 ;  /* 0x00000009081b7223 */ /* 0x001fc8000000001b */
[----:B-1----:R-:W-:-:S07]  /*0a00*/  @P0 FFMA R27, R12, R10, R27 ;  /* 0x0000000a0c1b0223 */ /* 0x002fce000000001b */
.L_x_1:
[----:B------:R-:W1:Y:S01]  /*0a10*/  LDCU UR7, c[0x0][0x3ac] ;  /* 0x00007580ff0777ac */ /* 0x000e620008000800 */
[----:B------:R-:W-:-:S04]  /*0a20*/  UIADD3 UR4, UPT, UPT, UR4, UR6, URZ ;  /* 0x0000000604047290 */ /* 0x000fc8000fffe0ff */
[----:B-1----:R-:W-:Y:S01]  /*0a30*/  UISETP.GE.AND UP0, UPT, UR4, UR7, UPT ;  /* 0x000000070400728c */ /* 0x002fe2000bf06270 */
[----:B------:R-:W-:Y:S08]  /*0a40*/  BAR.SYNC.DEFER_BLOCKING 0x0 ;  /* 0x0000000000007b1d */ /* 0x000ff00000010000 */
[----:B------:R-:W-:Y:S05]  /*0a50*/  BRA.U !UP0, `(.L_x_6) ;  /* 0xfffffff508f87547 */ /* 0x000fea000b83ffff */
.L_x_0:
[----:B------:R-:W1:Y:S01]  /*0a60*/  LDCU UR4, c[0x0][0x3a8] ;  /* 0x00007500ff0477ac */ /* 0x000e620008000800 */
[----:B------:R-:W2:Y:S01]  /*0a70*/  LDCU UR5, c[0x0][0x3a4] ;  /* 0x00007480ff0577ac */ /* 0x000ea20008000800 */
[----:B-1----:R-:W-:-:S04]  /*0a80*/  ISETP.GE.AND P0, PT, R21, UR4, PT ;  /* 0x0000000415007c0c */ /* 0x002fc8000bf06270 */
[----:B--2---:R-:W-:-:S13]  /*0a90*/  ISETP.GE.OR P0, PT, R22, UR5, P0 ;  /* 0x0000000516007c0c */ /* 0x004fda0008706670 */
[----:B------:R-:W-:Y:S05]  /*0aa0*/  @P0 EXIT ;  /* 0x000000000000094d */ /* 0x000fea0003800000 */
[----:B------:R-:W1:Y:S01]  /*0ab0*/  LDC.64 R2, c[0x0][0x390] ;  /* 0x0000e400ff027b82 */ /* 0x000e620000000a00 */
[----:B------:R-:W-:-:S04]  /*0ac0*/  IMAD R21, R22, UR5, R21 ;  /* 0x0000000516157c24 */ /* 0x000fc8000f8e0215 */
[----:B-1----:R-:W-:-:S05]  /*0ad0*/  IMAD.WIDE R2, R21, 0x4, R2 ;  /* 0x0000000415027825 */ /* 0x002fca00078e0202 */
[----:B------:R-:W-:Y:S01]  /*0ae0*/  STG.E desc[UR10][R2.64], R27 ;  /* 0x0000001b02007986 */ /* 0x000fe2000c10190a */
[----:B------:R-:W-:Y:S05]  /*0af0*/  EXIT ;  /* 0x000000000000794d */ /* 0x000fea0003800000 */
.L_x_7:
[----:B------:R-:W-:-:S00]  /*0b00*/  BRA `(.L_x_7) ;  /* 0xfffffffc00fc7947 */ /* 0x000fc0000383ffff */
[----:B------:R-:W-:-:S00]  /*0b10*/  NOP ;  /* 0x0000000000007918 */ /* 0x000fc00000000000 */
        /* <DEDUP_REMOVED lines=14> */
.L_x_13:


//--------------------- .text._Z9native_mmPfS_S_iiiiii --------------------------
	.section	.text._Z9native_mmPfS_S_iiiiii,"ax",@progbits
	.align	128
        .global         _Z9native_mmPfS_S_iiiiii
        .type           _Z9native_mmPfS_S_iiiiii,@function
        .size           _Z9native_mmPfS_S_iiiiii,(.L_x_14 - _Z9native_mmPfS_S_iiiiii)
        .other          _Z9native_mmPfS_S_iiiiii,@"STO_CUDA_ENTRY STV_DEFAULT"
_Z9native_mmPfS_S_iiiiii:
.text._Z9native_mmPfS_S_iiiiii:
[----:B------:R-:W-:Y:S01]  /*0000*/  LDC R1, c[0x0][0x37c] ;  /* 0x0000df00ff017b82 */ /* 0x000fe20000000800 */
[----:B------:R-:W0:Y:S07]  /*0010*/  S2R R4, SR_TID.X ;  /* 0x0000000000047919 */ /* 0x000e2e0000002100 */
[----:B------:R-:W1:Y:S01]  /*0020*/  LDC R0, c[0x0][0x364] ;  /* 0x0000d900ff007b82 */ /* 0x000e620000000800 */
[----:B------:R-:W2:Y:S01]  /*0030*/  LDCU UR8, c[0x0][0x3a4] ;  /* 0x00007480ff0877ac */ /* 0x000ea20008000800 */
[----:B------:R-:W1:Y:S06]  /*0040*/  S2R R5, SR_TID.Y ;  /* 0x0000000000057919 */ /* 0x000e6c0000002200 */
[----:B------:R-:W0:Y:S08]  /*0050*/  S2UR UR5, SR_CTAID.X ;  /* 0x00000000000579c3 */ /* 0x000e300000002500 */
[----:B------:R-:W0:Y:S08]  /*0060*/  LDC R9, c[0x0][0x360] ;  /* 0x0000d800ff097b82 */ /* 0x000e300000000800 */
[----:B------:R-:W1:Y:S08]  /*0070*/  S2UR UR4, SR_CTAID.Y ;  /* 0x00000000000479c3 */ /* 0x000e700000002600 */
[----:B------:R-:W3:Y:S01]  /*0080*/  LDC.64 R2, c[0x0][0x3a8] ;  /* 0x0000ea00ff027b82 */ /* 0x000ee20000000a00 */
[----:B0-----:R-:W-:-:S02]  /*0090*/  IMAD R9, R9, UR5, R4 ;  /* 0x0000000509097c24 */ /* 0x001fc4000f8e0204 */
[----:B-1----:R-:W-:-:S03]  /*00a0*/  IMAD R0, R0, UR4, R5 ;  /* 0x0000000400007c24 */ /* 0x002fc6000f8e0205 */
[----:B---3--:R-:W-:-:S04]  /*00b0*/  ISETP.GE.AND P0, PT, R9, R2, PT ;  /* 0x000000020900720c */ /* 0x008fc80003f06270 */
[----:B--2---:R-:W-:-:S04]  /*00c0*/  ISETP.GE.OR P0, PT, R0, UR8, P0 ;  /* 0x0000000800007c0c */ /* 0x004fc80008706670 */
[----:B------:R-:W-:-:S13]  /*00d0*/  ISETP.LT.OR P0, PT, R3, 0x1, P0 ;  /* 0x000000010300780c */ /* 0x000fda0000701670 */
[----:B------:R-:W-:Y:S05]  /*00e0*/  @P0 EXIT ;  /* 0x000000000000094d */ /* 0x000fea0003800000 */
[----:B------:R-:W0:Y:S01]  /*00f0*/  LDC.64 R4, c[0x0][0x390] ;  /* 0x0000e400ff047b82 */ /* 0x000e220000000a00 */
[----:B------:R-:W1:Y:S01]  /*0100*/  LDCU.64 UR6, c[0x0][0x358] ;  /* 0x00006b00ff0677ac */ /* 0x000e620008000a00 */
[----:B------:R-:W-:Y:S01]  /*0110*/  IMAD R0, R0, UR8, RZ ;  /* 0x0000000800007c24 */ /* 0x000fe2000f8e02ff */
[C---:B------:R-:W-:Y:S01]  /*0120*/  ISETP.GE.U32.AND P1, PT, R3.reuse, 0x8, PT ;  /* 0x000000080300780c */ /* 0x040fe20003f26070 */
[----:B------:R-:W-:Y:S01]  /*0130*/  HFMA2 R11, -RZ, RZ, 0, 0 ;  /* 0x00000000ff0b7431 */ /* 0x000fe200000001ff */
[----:B------:R-:W-:Y:S02]  /*0140*/  LOP3.LUT R12, R3, 0x7, RZ, 0xc0, !PT ;  /* 0x00000007030c7812 */ /* 0x000fe400078ec0ff */
[----:B------:R-:W-:Y:S02]  /*0150*/  IADD3 R7, PT, PT, R9, R0, RZ ;  /* 0x0000000009077210 */ /* 0x000fe40007ffe0ff */
[----:B------:R-:W-:-:S03]  /*0160*/  ISETP.NE.AND P0, PT, R12, RZ, PT ;  /* 0x000000ff0c00720c */ /* 0x000fc60003f05270 */
[----:B0-----:R-:W-:-:S05]  /*0170*/  IMAD.WIDE R4, R7, 0x4, R4 ;  /* 0x0000000407047825 */ /* 0x001fca00078e0204 */
[----:B-1----:R0:W5:Y:S01]  /*0180*/  LDG.E R15, desc[UR6][R4.64] ;  /* 0x00000006040f7981 */ /* 0x002162000c1e1900 */
[----:B------:R-:W-:Y:S05]  /*0190*/  @!P1 BRA `(.L_x_8) ;  /* 0x0000000000e09947 */ /* 0x000fea0003800000 */
[----:B------:R-:W1:Y:S01]  /*01a0*/  LDCU.64 UR4, c[0x0][0x380] ;  /* 0x00007000ff0477ac */ /* 0x000e620008000a00 */
[----:B------:R-:W-:Y:S02]  /*01b0*/  LOP3.LUT R11, R3, 0x7ffffff8, RZ, 0xc0, !PT ;  /* 0x7ffffff8030b7812 */ /* 0x000fe400078ec0ff */
[----:B------:R-:W-:Y:S02]  /*01c0*/  MOV R10, R0 ;  /* 0x00000000000a7202 */ /* 0x000fe40000000f00 */
[----:B------:R-:W-:Y:S02]  /*01d0*/  MOV R13, R9 ;  /* 0x00000009000d7202 */ /* 0x000fe40000000f00 */
[----:B------:R-:W-:Y:S01]  /*01e0*/  IADD3 R8, PT, PT, -R11, RZ, RZ ;  /* 0x000000ff0b087210 */ /* 0x000fe20007ffe1ff */
[----:B-1----:R-:W-:-:S04]  /*01f0*/  UIADD3 UR4, UP0, UPT, UR4, 0x10, URZ ;  /* 0x0000001004047890 */ /* 0x002fc8000ff1e0ff */
[----:B------:R-:W-:-:S12]  /*0200*/  UIADD3.X UR5, UPT, UPT, URZ, UR5, URZ, UP0, !UPT ;  /* 0x00000005ff057290 */ /* 0x000fd800087fe4ff */
.L_x_9:
[----:B------:R-:W1:Y:S01]  /*0210*/  LDC.64 R16, c[0x0][0x388] ;  /* 0x0000e200ff107b82 */ /* 0x000e620000000a00 */
[----:B------:R-:W-:Y:S02]  /*0220*/  MOV R6, UR4 ;  /* 0x0000000400067c02 */ /* 0x000fe40008000f00 */
[----:B------:R-:W-:-:S03]  /*0230*/  MOV R7, UR5 ;  /* 0x0000000500077c02 */ /* 0x000fc60008000f00 */
[----:B------:R-:W-:-:S05]  /*0240*/  IMAD.WIDE R6, R10, 0x4, R6 ;  /* 0x000000040a067825 */ /* 0x000fca00078e0206 */
[----:B--2---:R-:W2:Y:S01]  /*0250*/  LDG.E R14, desc[UR6][R6.64+-0x10] ;  /* 0xfffff006060e7981 */ /* 0x004ea2000c1e1900 */
[----:B-1----:R-:W-:-:S05]  /*0260*/  IMAD.WIDE R16, R13, 0x4, R16 ;  /* 0x000000040d107825 */ /* 0x002fca00078e0210 */
[----:B------:R-:W2:Y:S02]  /*0270*/  LDG.E R18, desc[UR6][R16.64] ;  /* 0x0000000610127981 */ /* 0x000ea4000c1e1900 */
[----:B--2--5:R-:W-:Y:S01]  /*0280*/  FFMA R21, R14, R18, R15 ;  /* 0x000000120e157223 */ /* 0x024fe2000000000f */
[----:B------:R-:W-:-:S04]  /*0290*/  IMAD.WIDE R14, R2, 0x4, R16 ;  /* 0x00000004020e7825 */ /* 0x000fc800078e0210 */
[----:B------:R1:W-:Y:S04]  /*02a0*/  STG.E desc[UR6][R4.64], R21 ;  /* 0x0000001504007986 */ /* 0x0003e8000c101906 */
[----:B------:R-:W2:Y:S04]  /*02b0*/  LDG.E R18, desc[UR6][R6.64+-0xc] ;  /* 0xfffff40606127981 */ /* 0x000ea8000c1e1900 */
[----:B------:R-:W2:Y:S02]  /*02c0*/  LDG.E R19, desc[UR6][R14.64] ;  /* 0x000000060e137981 */ /* 0x000ea4000c1e1900 */
[----:B--2---:R-:W-:Y:S01]  /*02d0*/  FFMA R23, R18, R19, R21 ;  /* 0x0000001312177223 */ /* 0x004fe20000000015 */
[----:B------:R-:W-:-:S04]  /*02e0*/  IMAD.WIDE R18, R2, 0x4, R14 ;  /* 0x0000000402127825 */ /* 0x000fc800078e020e */
[----:B------:R2:W-:Y:S04]  /*02f0*/  STG.E desc[UR6][R4.64], R23 ;  /* 0x0000001704007986 */ /* 0x0005e8000c101906 */
[----:B------:R-:W3:Y:S04]  /*0300*/  LDG.E R20, desc[UR6][R6.64+-0x8] ;  /* 0xfffff80606147981 */ /* 0x000ee8000c1e1900 */
[----:B------:R-:W3:Y:S02]  /*0310*/  LDG.E R16, desc[UR6][R18.64] ;  /* 0x0000000612107981 */ /* 0x000ee4000c1e1900 */
[----:B---3--:R-:W-:Y:S01]  /*0320*/  FFMA R25, R20, R16, R23 ;  /* 0x0000001014197223 */ /* 0x008fe20000000017 */
[----:B------:R-:W-:-:S04]  /*0330*/  IMAD.WIDE R16, R2, 0x4, R18 ;  /* 0x0000000402107825 */ /* 0x000fc800078e0212 */
[----:B------:R3:W-:Y:S04]  /*0340*/  STG.E desc[UR6][R4.64], R25 ;  /* 0x0000001904007986 */ /* 0x0007e8000c101906 */
[----:B------:R-:W4:Y:S04]  /*0350*/  LDG.E R20, desc[UR6][R6.64+-0x4] ;  /* 0xfffffc0606147981 */ /* 0x000f28000c1e1900 */
[----:B-1----:R-:W4:Y:S01]  /*0360*/  LDG.E R21, desc[UR6][R16.64] ;  /* 0x0000000610157981 */ /* 0x002f22000c1e1900 */
[----:B------:R-:W-:-:S04]  /*0370*/  IMAD.WIDE R14, R2, 0x4, R16 ;  /* 0x00000004020e7825 */ /* 0x000fc800078e0210 */
[----:B----4-:R-:W-:-:S05]  /*0380*/  FFMA R21, R20, R21, R25 ;  /* 0x0000001514157223 */ /* 0x010fca0000000019 */
[----:B------:R1:W-:Y:S04]  /*0390*/  STG.E desc[UR6][R4.64], R21 ;  /* 0x0000001504007986 */ /* 0x0003e8000c101906 */
[----:B------:R-:W2:Y:S04]  /*03a0*/  LDG.E R20, desc[UR6][R6.64] ;  /* 0x0000000606147981 */ /* 0x000ea8000c1e1900 */
[----:B------:R-:W2:Y:S01]  /*03b0*/  LDG.E R22, desc[UR6][R14.64] ;  /* 0x000000060e167981 */ /* 0x000ea2000c1e1900 */
[----:B------:R-:W-:-:S04]  /*03c0*/  IMAD.WIDE R18, R2, 0x4, R14 ;  /* 0x0000000402127825 */ /* 0x000fc800078e020e */
[----:B--2---:R-:W-:-:S05]  /*03d0*/  FFMA R23, R20, R22, R21 ;  /* 0x0000001614177223 */ /* 0x004fca0000000015 */
[----:B------:R2:W-:Y:S04]  /*03e0*/  STG.E desc[UR6][R4.64], R23 ;  /* 0x0000001704007986 */ /* 0x0005e8000c101906 */
[----:B------:R-:W3:Y:S04]  /*03f0*/  LDG.E R20, desc[UR6][R6.64+0x4] ;  /* 0x0000040606147981 */ /* 0x000ee8000c1e1900 */
[----:B------:R-:W3:Y:S01]  /*0400*/  LDG.E R22, desc[UR6][R18.64] ;  /* 0x0000000612167981 */ /* 0x000ee2000c1e1900 */
[----:B------:R-:W-:-:S04]  /*0410*/  IMAD.WIDE R16, R2, 0x4, R18 ;  /* 0x0000000402107825 */ /* 0x000fc800078e0212 */
[----:B---3--:R-:W-:-:S05]  /*0420*/  FFMA R25, R20, R22, R23 ;  /* 0x0000001614197223 */ /* 0x008fca0000000017 */
[----:B------:R2:W-:Y:S04]  /*0430*/  STG.E desc[UR6][R4.64], R25 ;  /* 0x0000001904007986 */ /* 0x0005e8000c101906 */
[----:B------:R-:W3:Y:S04]  /*0440*/  LDG.E R20, desc[UR6][R6.64+0x8] ;  /* 0x0000080606147981 */ /* 0x000ee8000c1e1900 */
[----:B-1----:R-:W3:Y:S01]  /*0450*/  LDG.E R21, desc[UR6][R16.64] ;  /* 0x0000000610157981 */ /* 0x002ee2000c1e1900 */
[----:B------:R-:W-:Y:S01]  /*0460*/  IADD3 R8, PT, PT, R8, 0x8, RZ ;  /* 0x0000000808087810 */ /* 0x000fe20007ffe0ff */
[----:B---3--:R-:W-:Y:S01]  /*0470*/  FFMA R27, R20, R21, R25 ;  /* 0x00000015141b7223 */ /* 0x008fe20000000019 */
[----:B------:R-:W-:-:S04]  /*0480*/  IMAD.WIDE R20, R2, 0x4, R16 ;  /* 0x0000000402147825 */ /* 0x000fc800078e0210 */
[----:B------:R2:W-:Y:S04]  /*0490*/  STG.E desc[UR6][R4.64], R27 ;  /* 0x0000001b04007986 */ /* 0x0005e8000c101906 */
[----:B------:R-:W3:Y:S04]  /*04a0*/  LDG.E R14, desc[UR6][R6.64+0xc] ;  /* 0x00000c06060e7981 */ /* 0x000ee8000c1e1900 */
[----:B------:R-:W3:Y:S01]  /*04b0*/  LDG.E R20, desc[UR6][R20.64] ;  /* 0x0000000614147981 */ /* 0x000ee2000c1e1900 */
[----:B------:R-:W-:Y:S02]  /*04c0*/  ISETP.NE.AND P1, PT, R8, RZ, PT ;  /* 0x000000ff0800720c */ /* 0x000fe40003f25270 */
[----:B------:R-:W-:-:S02]  /*04d0*/  LEA R13, R2, R13, 0x3 ;  /* 0x0000000d020d7211 */ /* 0x000fc400078e18ff */
[----:B------:R-:W-:Y:S01]  /*04e0*/  IADD3 R10, PT, PT, R10, 0x8, RZ ;  /* 0x000000080a0a7810 */ /* 0x000fe20007ffe0ff */
[----:B---3--:R-:W-:-:S05]  /*04f0*/  FFMA R15, R14, R20, R27 ;  /* 0x000000140e0f7223 */ /* 0x008fca000000001b */
[----:B------:R2:W-:Y:S03]  /*0500*/  STG.E desc[UR6][R4.64], R15 ;  /* 0x0000000f04007986 */ /* 0x0005e6000c101906 */
[----:B------:R-:W-:Y:S05]  /*0510*/  @P1 BRA `(.L_x_9) ;  /* 0xfffffffc003c1947 */ /* 0x000fea000383ffff */
.L_x_8:
[----:B------:R-:W-:Y:S05]  /*0520*/  @!P0 EXIT ;  /* 0x000000000000894d */ /* 0x000fea0003800000 */
[----:B------:R-:W-:Y:S02]  /*0530*/  ISETP.GE.U32.AND P0, PT, R12, 0x4, PT ;  /* 0x000000040c00780c */ /* 0x000fe40003f06070 */
[----:B------:R-:W-:-:S04]  /*0540*/  LOP3.LUT R18, R3, 0x3, RZ, 0xc0, !PT ;  /* 0x0000000303127812 */ /* 0x000fc800078ec0ff */
[----:B------:R-:W-:-:S07]  /*0550*/  ISETP.NE.AND P1, PT, R18, RZ, PT ;  /* 0x000000ff1200720c */ /* 0x000fce0003f25270 */
[----:B------:R-:W-:Y:S06]  /*0560*/  @!P0 BRA `(.L_x_10) ;  /* 0x0000000000688947 */ /* 0x000fec0003800000 */
[----:B------:R-:W1:Y:S01]  /*0570*/  LDC.64 R6, c[0x0][0x380] ;  /* 0x0000e000ff067b82 */ /* 0x000e620000000a00 */
[----:B------:R-:W-:Y:S01]  /*0580*/  IADD3 R17, PT, PT, R0, R11, RZ ;  /* 0x0000000b00117210 */ /* 0x000fe20007ffe0ff */
[----:B------:R-:W-:-:S06]  /*0590*/  IMAD R19, R11, R2, R9 ;  /* 0x000000020b137224 */ /* 0x000fcc00078e0209 */
[----:B------:R-:W3:Y:S01]  /*05a0*/  LDC.64 R12, c[0x0][0x388] ;  /* 0x0000e200ff0c7b82 */ /* 0x000ee20000000a00 */
[----:B-1----:R-:W-:-:S05]  /*05b0*/  IMAD.WIDE R6, R17, 0x4, R6 ;  /* 0x0000000411067825 */ /* 0x002fca00078e0206 */
[----:B------:R-:W4:Y:S01]  /*05c0*/  LDG.E R8, desc[UR6][R6.64] ;  /* 0x0000000606087981 */ /* 0x000f22000c1e1900 */
[----:B---3--:R-:W-:-:S05]  /*05d0*/  IMAD.WIDE R12, R19, 0x4, R12 ;  /* 0x00000004130c7825 */ /* 0x008fca00078e020c */
[----:B------:R-:W4:Y:S02]  /*05e0*/  LDG.E R10, desc[UR6][R12.64] ;  /* 0x000000060c0a7981 */ /* 0x000f24000c1e1900 */
[----:B----45:R-:W-:Y:S01]  /*05f0*/  FFMA R19, R8, R10, R15 ;  /* 0x0000000a08137223 */ /* 0x030fe2000000000f */
[----:B--2---:R-:W-:-:S04]  /*0600*/  IMAD.WIDE R14, R2, 0x4, R12 ;  /* 0x00000004020e7825 */ /* 0x004fc800078e020c */
[----:B------:R1:W-:Y:S04]  /*0610*/  STG.E desc[UR6][R4.64], R19 ;  /* 0x0000001304007986 */ /* 0x0003e8000c101906 */
[----:B------:R-:W2:Y:S04]  /*0620*/  LDG.E R8, desc[UR6][R6.64+0x4] ;  /* 0x0000040606087981 */ /* 0x000ea8000c1e1900 */
[----:B------:R-:W2:Y:S01]  /*0630*/  LDG.E R10, desc[UR6][R14.64] ;  /* 0x000000060e0a7981 */ /* 0x000ea2000c1e1900 */
[----:B------:R-:W-:-:S04]  /*0640*/  IMAD.WIDE R16, R2, 0x4, R14 ;  /* 0x0000000402107825 */ /* 0x000fc800078e020e */
[----:B--2---:R-:W-:-:S05]  /*0650*/  FFMA R21, R8, R10, R19 ;  /* 0x0000000a08157223 */ /* 0x004fca0000000013 */
        /* <DEDUP_REMOVED lines=8> */
[----:B------:R-:W-:Y:S01]  /*06e0*/  IADD3 R11, PT, PT, R11, 0x4, RZ ;  /* 0x000000040b0b7810 */ /* 0x000fe20007ffe0ff */
[----:B--2---:R-:W-:-:S05]  /*06f0*/  FFMA R15, R8, R12, R23 ;  /* 0x0000000c080f7223 */ /* 0x004fca0000000017 */
[----:B------:R1:W-:Y:S02]  /*0700*/  STG.E desc[UR6][R4.64], R15 ;  /* 0x0000000f04007986 */ /* 0x0003e4000c101906 */
.L_x_10:
[----:B------:R-:W-:Y:S05]  /*0710*/  @!P1 EXIT ;  /* 0x000000000000994d */ /* 0x000fea0003800000 */
[----:B------:R-:W-:Y:S02]  /*0720*/  ISETP.NE.AND P0, PT, R18, 0x1, PT ;  /* 0x000000011200780c */ /* 0x000fe40003f05270 */
[----:B------:R-:W-:-:S04]  /*0730*/  LOP3.LUT R3, R3, 0x1, RZ, 0xc0, !PT ;  /* 0x0000000103037812 */ /* 0x000fc800078ec0ff */
[----:B------:R-:W-:-:S07]  /*0740*/  ISETP.NE.U32.AND P1, PT, R3, 0x1, PT ;  /* 0x000000010300780c */ /* 0x000fce0003f25070 */
[----:B------:R-:W-:Y:S06]  /*0750*/  @!P0 BRA `(.L_x_11) ;  /* 0x0000000000408947 */ /* 0x000fec0003800000 */
[----:B------:R-:W3:Y:S01]  /*0760*/  LDC.64 R6, c[0x0][0x380] ;  /* 0x0000e000ff067b82 */ /* 0x000ee20000000a00 */
[----:B------:R-:W-:Y:S01]  /*0770*/  IADD3 R3, PT, PT, R0, R11, RZ ;  /* 0x0000000b00037210 */ /* 0x000fe20007ffe0ff */
[----:B------:R-:W-:-:S06]  /*0780*/  IMAD R17, R11, R2, R9 ;  /* 0x000000020b117224 */ /* 0x000fcc00078e0209 */
[----:B------:R-:W4:Y:S01]  /*0790*/  LDC.64 R12, c[0x0][0x388] ;  /* 0x0000e200ff0c7b82 */ /* 0x000f220000000a00 */
[----:B---3--:R-:W-:-:S05]  /*07a0*/  IMAD.WIDE R6, R3, 0x4, R6 ;  /* 0x0000000403067825 */ /* 0x008fca00078e0206 */
[----:B------:R-:W3:Y:S01]  /*07b0*/  LDG.E R8, desc[UR6][R6.64] ;  /* 0x0000000606087981 */ /* 0x000ee2000c1e1900 */
[----:B----4-:R-:W-:-:S05]  /*07c0*/  IMAD.WIDE R12, R17, 0x4, R12 ;  /* 0x00000004110c7825 */ /* 0x010fca00078e020c */
[----:B------:R-:W3:Y:S01]  /*07d0*/  LDG.E R3, desc[UR6][R12.64] ;  /* 0x000000060c037981 */ /* 0x000ee2000c1e1900 */
[----:B------:R-:W-:-:S04]  /*07e0*/  IMAD.WIDE R16, R2, 0x4, R12 ;  /* 0x0000000402107825 */ /* 0x000fc800078e020c */
[----:B---3-5:R-:W-:-:S05]  /*07f0*/  FFMA R3, R8, R3, R15 ;  /* 0x0000000308037223 */ /* 0x028fca000000000f */
[----:B------:R3:W-:Y:S04]  /*0800*/  STG.E desc[UR6][R4.64], R3 ;  /* 0x0000000304007986 */ /* 0x0007e8000c101906 */
[----:B------:R-:W1:Y:S04]  /*0810*/  LDG.E R8, desc[UR6][R6.64+0x4] ;  /* 0x0000040606087981 */ /* 0x000e68000c1e1900 */
[----:B------:R-:W1:Y:S01]  /*0820*/  LDG.E R16, desc[UR6][R16.64] ;  /* 0x0000000610107981 */ /* 0x000e62000c1e1900 */
[----:B------:R-:W-:Y:S01]  /*0830*/  IADD3 R11, PT, PT, R11, 0x2, RZ ;  /* 0x000000020b0b7810 */ /* 0x000fe20007ffe0ff */
[----:B-12---:R-:W-:-:S05]  /*0840*/  FFMA R15, R8, R16, R3 ;  /* 0x00000010080f7223 */ /* 0x006fca0000000003 */
[----:B------:R3:W-:Y:S02]  /*0850*/  STG.E desc[UR6][R4.64], R15 ;  /* 0x0000000f04007986 */ /* 0x0007e4000c101906 */
.L_x_11:
[----:B------:R-:W-:Y:S05]  /*0860*/  @P1 EXIT ;  /* 0x000000000000194d */ /* 0x000fea0003800000 */
[----:B------:R-:W4:Y:S01]  /*0870*/  LDC.64 R6, c[0x0][0x380] ;  /* 0x0000e000ff067b82 */ /* 0x000f220000000a00 */
[----:B---3--:R-:W-:Y:S01]  /*0880*/  IADD3 R3, PT, PT, R0, R11, RZ ;  /* 0x0000000b00037210 */ /* 0x008fe20007ffe0ff */
[----:B------:R-:W-:-:S06]  /*0890*/  IMAD R9, R11, R2, R9 ;  /* 0x000000020b097224 */ /* 0x000fcc00078e0209 */
[----:B------:R-:W3:Y:S01]  /*08a0*/  LDC.64 R12, c[0x0][0x388] ;  /* 0x0000e200ff0c7b82 */ /* 0x000ee20000000a00 */
[----:B----4-:R-:W-:-:S06]  /*08b0*/  IMAD.WIDE R2, R3, 0x4, R6 ;  /* 0x0000000403027825 */ /* 0x010fcc00078e0206 */
[----:B------:R-:W1:Y:S01]  /*08c0*/  LDG.E R2, desc[UR6][R2.64] ;  /* 0x0000000602027981 */ /* 0x000e62000c1e1900 */
[----:B---3--:R-:W-:-:S06]  /*08d0*/  IMAD.WIDE R6, R9, 0x4, R12 ;  /* 0x0000000409067825 */ /* 0x008fcc00078e020c */
[----:B------:R-:W1:Y:S02]  /*08e0*/  LDG.E R6, desc[UR6][R6.64] ;  /* 0x0000000606067981 */ /* 0x000e64000c1e1900 */
[----:B-12--5:R-:W-:-:S05]  /*08f0*/  FFMA R15, R2, R6, R15 ;  /* 0x00000006020f7223 */ /* 0x026fca000000000f */
[----:B------:R-:W-:Y:S01]  /*0900*/  STG.E desc[UR6][R4.64], R15 ;  /* 0x0000000f04007986 */ /* 0x000fe2000c101906 */
[----:B------:R-:W-:Y:S05]  /*0910*/  EXIT ;  /* 0x000000000000794d */ /* 0x000fea0003800000 */
.L_x_12:
        /* <DEDUP_REMOVED lines=14> */
.L_x_14:


//--------------------- .nv.shared._Z8tiled_mmPfS_S_iiiiii --------------------------
	.section	.nv.shared._Z8tiled_mmPfS_S_iiiiii,"aw",@nobits
	.sectionflags	@""
	.align	4
.nv.shared._Z8tiled_mmPfS_S_iiiiii:
	.zero		1536


//--------------------- .nv.shared.reserved.0     --------------------------
	.section	.nv.shared.reserved.0,"aw",@nobits
	.weak		__nv_reservedSMEM_offset_0_alias
	.size		__nv_reservedSMEM_offset_0_alias, 0, 64
	.other		__nv_reservedSMEM_offset_0_alias,@"STO_CUDA_RESERVED_SHARED STV_DEFAULT"
__nv_reservedSMEM_offset_0_alias:
	.zero		0
	.zero		64


//--------------------- .nv.constant0._Z8tiled_mmPfS_S_iiiiii --------------------------
	.section	.nv.constant0._Z8tiled_mmPfS_S_iiiiii,"a",@progbits
	.sectionflags	@""
	.align	4
.nv.constant0._Z8tiled_mmPfS_S_iiiiii:
	.zero		944


//--------------------- .nv.constant0._Z9native_mmPfS_S_iiiiii --------------------------
	.section	.nv.constant0._Z9native_mmPfS_S_iiiiii,"a",@progbits
	.sectionflags	@""
	.align	4
.nv.constant0._Z9native_mmPfS_S_iiiiii:
	.zero		944


//--------------------- SYMBOLS --------------------------

	.type		.nv.reservedSmem.offset0,@object
	.size		.nv.reservedSmem.offset0,0x4
	.type		.nv.reservedSmem.cap,@object
	.size		.nv.reservedSmem.cap,0x4
